def gluon_mma(
    a_ptr,
    b_ptr,
    c_ptr,
    M: gl.constexpr,
    N: gl.constexpr,
    K: gl.constexpr,
    BLK_A: gl.constexpr,
    BLK_B: gl.constexpr,
    SHARED_A: gl.constexpr,
    SHARED_B: gl.constexpr,
    ACC_LAYOUT: gl.constexpr,
    TMEM_LAYOUT: gl.constexpr,
    USE_TCGEN05: gl.constexpr,
    IS_ASYNC: gl.constexpr,
):
    offs_m = gl.arange(0, M, layout=gl.SliceLayout(1, BLK_A))
    offs_ka = gl.arange(0, K, layout=gl.SliceLayout(0, BLK_A))
    offs_kb = gl.arange(0, K, layout=gl.SliceLayout(1, BLK_B))
    offs_n = gl.arange(0, N, layout=gl.SliceLayout(0, BLK_B))
    a = gl.load(a_ptr + offs_m[:, None] * K + offs_ka[None, :])
    b = gl.load(b_ptr + offs_kb[:, None] * N + offs_n[None, :])
    a_smem = gl.allocate_shared_memory(a.dtype, [M, K], SHARED_A, a)
    b_smem = gl.allocate_shared_memory(b.dtype, [K, N], SHARED_B, b)

    if USE_TCGEN05:
        fence_async_shared()
        bar = gl.allocate_shared_memory(gl.int64, [1], mbarrier.MBarrierLayout())
        mbarrier.init(bar, count=1)
        acc_tmem = allocate_tensor_memory(gl.float32, [M, N], TMEM_LAYOUT)
        tcgen05_mma(a_smem, b_smem, acc_tmem, use_acc=False)
        tcgen05_commit(bar)
        mbarrier.wait(bar, phase=0)
        mbarrier.invalidate(bar)
        acc = acc_tmem.load(ACC_LAYOUT)
    else:
        acc = gl.zeros([M, N], dtype=gl.float32, layout=ACC_LAYOUT)
        acc = hopper.warpgroup_mma(a_smem, b_smem, acc, is_async=IS_ASYNC)
        if IS_ASYNC:
            acc = hopper.warpgroup_mma_wait(num_outstanding=0, deps=[acc])

    out_layout: gl.constexpr = gl.BlockedLayout(
        [1, 1], [1, 32], [gl.num_warps(), 1], [1, 0]
    )
    acc = gl.convert_layout(acc, out_layout)
    offs_cm = gl.arange(0, M, layout=gl.SliceLayout(1, out_layout))
    offs_cn = gl.arange(0, N, layout=gl.SliceLayout(0, out_layout))
    gl.store(c_ptr + offs_cm[:, None] * N + offs_cn[None, :], acc)

# config = {"BLOCK_K": 32, "BLOCK_M": 256, "BLOCK_N": 128, "arch": "sm_90", "dtype": "bf16", "is_async": 1, "num_warps": 4}
# arch = sm_90


// ===== COMPILED SASS (sm_90a) =====

	.target	sm_90a

	.elftype	@"ET_EXEC"


//--------------------- .note.nv.tkinfo           --------------------------
	.section	.note.nv.tkinfo,"",@"SHT_NOTE"
	.sectionflags	@"SHF_NOTE_NV_TKINFO"
	.tkinfo
        /*0018*/ 	.word	0x00000002
        /*0030*/ 	.string	""
        /*0030*/ 	.string	"ptxas"
        /*0030*/ 	.string	"Cuda compilation tools, release 13.0, V13.0.88"
        /*0030*/ 	.string	"Build cuda_13.0.r13.0/compiler.36424714_0"
        /*0030*/ 	.string	"-v  -suppress-debug-info  -lineinfo  -arch sm_90a "



//--------------------- .note.nv.cuinfo           --------------------------
	.section	.note.nv.cuinfo,"",@"SHT_NOTE"
	.sectionflags	@"SHF_NOTE_NV_CUINFO"
        /*0018*/ 	.short	0x0002
        /*001a*/ 	.short	0x005a
        /*001c*/ 	.short	0x0082
	.zero		2


//--------------------- .nv.info                  --------------------------
	.section	.nv.info,"",@"SHT_CUDA_INFO"
	.align	4


	//----- nvinfo : EIATTR_REGCOUNT
	.align		4
        /*0000*/ 	.byte	0x04, 0x2f
        /*0002*/ 	.short	(.L_1 - .L_0)
	.align		4
.L_0:
        /*0004*/ 	.word	index@(gluon_mma)
        /*0008*/ 	.word	0x000000ff


	//----- nvinfo : EIATTR_FRAME_SIZE
	.align		4
.L_1:
        /*000c*/ 	.byte	0x04, 0x11
        /*000e*/ 	.short	(.L_3 - .L_2)
	.align		4
.L_2:
        /*0010*/ 	.word	index@(gluon_mma)
        /*0014*/ 	.word	0x00000340


	//----- nvinfo : EIATTR_MIN_STACK_SIZE
	.align		4
.L_3:
        /*0018*/ 	.byte	0x04, 0x12
        /*001a*/ 	.short	(.L_5 - .L_4)
	.align		4
.L_4:
        /*001c*/ 	.word	index@(gluon_mma)
        /*0020*/ 	.word	0x00000340
.L_5:


//--------------------- .nv.compat                --------------------------
	.section	.nv.compat,"",@"SHT_CUDA_COMPAT_INFO"
	.align	4
        /*0000*/ 	.byte	0x02, 0x09, 0x01, 0x00, 0x02, 0x02, 0x04, 0x00, 0x02, 0x05, 0x05, 0x00, 0x03, 0x07, 0x01, 0x01
        /*0010*/ 	.byte	0x02, 0x03, 0x00, 0x00, 0x02, 0x06, 0x01, 0x00, 0x04, 0x0b, 0x08, 0x00, 0x00, 0x00, 0x00, 0x00
        /*0020*/ 	.byte	0x00, 0x00, 0x00, 0x00


//--------------------- .nv.info.gluon_mma        --------------------------
	.section	.nv.info.gluon_mma,"",@"SHT_CUDA_INFO"
	.sectionflags	@""
	.align	4


	//----- nvinfo : EIATTR_CUDA_API_VERSION
	.align		4
        /*0000*/ 	.byte	0x04, 0x37
        /*0002*/ 	.short	(.L_7 - .L_6)
.L_6:
        /*0004*/ 	.word	0x00000082


	//----- nvinfo : EIATTR_KPARAM_INFO
	.align		4
.L_7:
        /*0008*/ 	.byte	0x04, 0x17
        /*000a*/ 	.short	(.L_9 - .L_8)
.L_8:
        /*000c*/ 	.word	0x00000000
        /*0010*/ 	.short	0x0004
        /*0012*/ 	.short	0x0020
        /*0014*/ 	.byte	0x00, 0xf4, 0x21, 0x00


	//----- nvinfo : EIATTR_KPARAM_INFO
	.align		4
.L_9:
        /*0018*/ 	.byte	0x04, 0x17
        /*001a*/ 	.short	(.L_11 - .L_10)
.L_10:
        /*001c*/ 	.word	0x00000000
        /*0020*/ 	.short	0x0003
        /*0022*/ 	.short	0x0018
        /*0024*/ 	.byte	0x00, 0xf4, 0x21, 0x00


	//----- nvinfo : EIATTR_KPARAM_INFO
	.align		4
.L_11:
        /*0028*/ 	.byte	0x04, 0x17
        /*002a*/ 	.short	(.L_13 - .L_12)
.L_12:
        /*002c*/ 	.word	0x00000000
        /*0030*/ 	.short	0x0002
        /*0032*/ 	.short	0x0010
        /*0034*/ 	.byte	0x00, 0xf4, 0x21, 0x00


	//----- nvinfo : EIATTR_KPARAM_INFO
	.align		4
.L_13:
        /*0038*/ 	.byte	0x04, 0x17
        /*003a*/ 	.short	(.L_15 - .L_14)
.L_14:
        /*003c*/ 	.word	0x00000000
        /*0040*/ 	.short	0x0001
        /*0042*/ 	.short	0x0008
        /*0044*/ 	.byte	0x00, 0xf4, 0x21, 0x00


	//----- nvinfo : EIATTR_KPARAM_INFO
	.align		4
.L_15:
        /*0048*/ 	.byte	0x04, 0x17
        /*004a*/ 	.short	(.L_17 - .L_16)
.L_16:
        /*004c*/ 	.word	0x00000000
        /*0050*/ 	.short	0x0000
        /*0052*/ 	.short	0x0000
        /*0054*/ 	.byte	0x00, 0xf4, 0x21, 0x00


	//----- nvinfo : EIATTR_SPARSE_MMA_MASK
	.align		4
.L_17:
        /*0058*/ 	.byte	0x03, 0x50
        /*005a*/ 	.short	0x0000


	//----- nvinfo : EIATTR_MAXREG_COUNT
	.align		4
        /*005c*/ 	.byte	0x03, 0x1b
        /*005e*/ 	.short	0x00ff


	//----- nvinfo : EIATTR_NUM_BARRIERS
	.align		4
        /*0060*/ 	.byte	0x02, 0x4c
        /*0062*/ 	.byte	0x01
	.zero		1


	//----- nvinfo : EIATTR_ANNOTATIONS
	.align		4
        /*0064*/ 	.byte	0x04, 0x55
        /*0066*/ 	.short	(.L_19 - .L_18)


	//   ....[0]....
.L_18:
        /*0068*/ 	.word	0x00000001
        /*006c*/ 	.byte	0x80, 0x23, 0x00, 0x00, 0x01, 0x00, 0x00, 0x00, 0xa0, 0x23, 0x00, 0x00, 0x01, 0x00, 0x00, 0x00
        /* <DEDUP_REMOVED lines=166> */
        /*0adc*/ 	.byte	0x40, 0x71, 0x00, 0x00


	//----- nvinfo : EIATTR_MERCURY_ISA_VERSION
	.align		4
.L_19:
        /*0ae0*/ 	.byte	0x03, 0x5f
        /*0ae2*/ 	.short	0x0101


	//----- nvinfo : EIATTR_EXIT_INSTR_OFFSETS
	.align		4
        /*0ae4*/ 	.byte	0x04, 0x1c
        /*0ae6*/ 	.short	(.L_21 - .L_20)


	//   ....[0]....
.L_20:
        /*0ae8*/ 	.word	0x00007390


	//----- nvinfo : EIATTR_REQNTID
	.align		4
.L_21:
        /*0aec*/ 	.byte	0x04, 0x10
        /*0aee*/ 	.short	(.L_23 - .L_22)
.L_22:
        /*0af0*/ 	.word	0x00000080
        /*0af4*/ 	.word	0x00000001
        /*0af8*/ 	.word	0x00000001


	//----- nvinfo : EIATTR_CBANK_PARAM_SIZE
	.align		4
.L_23:
        /*0afc*/ 	.byte	0x03, 0x19
        /*0afe*/ 	.short	0x0028


	//----- nvinfo : EIATTR_PARAM_CBANK
	.align		4
        /*0b00*/ 	.byte	0x04, 0x0a
        /*0b02*/ 	.short	(.L_25 - .L_24)
	.align		4
.L_24:
        /*0b04*/ 	.word	index@(.nv.constant0.gluon_mma)
        /*0b08*/ 	.short	0x0210
        /*0b0a*/ 	.short	0x0028


	//----- nvinfo : EIATTR_SW_WAR
	.align		4
.L_25:
        /*0b0c*/ 	.byte	0x04, 0x36
        /*0b0e*/ 	.short	(.L_27 - .L_26)
.L_26:
        /*0b10*/ 	.word	0x00000008
.L_27:


//--------------------- .nv.callgraph             --------------------------
	.section	.nv.callgraph,"",@"SHT_CUDA_CALLGRAPH"
	.align	4
	.sectionentsize	8
	.align		4
        /*0000*/ 	.word	0x00000000
	.align		4
        /*0004*/ 	.word	0xffffffff
	.align		4
        /*0008*/ 	.word	0x00000000
	.align		4
        /*000c*/ 	.word	0xfffffffe
	.align		4
        /*0010*/ 	.word	0x00000000
	.align		4
        /*0014*/ 	.word	0xfffffffd
	.align		4
        /*0018*/ 	.word	0x00000000
	.align		4
        /*001c*/ 	.word	0xfffffffc


//--------------------- .text.gluon_mma           --------------------------
	.section	.text.gluon_mma,"ax",@progbits
	.align	128
        .global         gluon_mma
        .type           gluon_mma,@function
        .size           gluon_mma,(.L_x_1 - gluon_mma)
        .other          gluon_mma,@"STO_CUDA_ENTRY STV_DEFAULT"
gluon_mma:
.text.gluon_mma:
[----:B------:R-:W0:Y:S01]  /*0000*/  LDC R1, c[0x0][0x28] ;  /* 0x00000a00ff017b82 */ /* 0x000e220000000800 */
[----:B------:R-:W1:Y:S07]  /*0010*/  S2R R2, SR_TID.X ;  /* 0x0000000000027919 */ /* 0x000e6e0000002100 */
[----:B------:R-:W2:Y:S01]  /*0020*/  LDC.64 R52, c[0x0][0x210] ;  /* 0x00008400ff347b82 */ /* 0x000ea20000000a00 */
[----:B------:R-:W-:Y:S01]  /*0030*/  ULDC.64 UR18, c[0x0][0x208] ;  /* 0x0000820000127ab9 */ /* 0x000fe20000000a00 */
[----:B0-----:R-:W-:Y:S01]  /*0040*/  VIADD R1, R1, 0xfffffcc0 ;  /* 0xfffffcc001017836 */ /* 0x001fe20000000000 */
[----:B-1----:R-:W-:-:S02]  /*0050*/  SHF.R.U32.HI R45, RZ, 0x5, R2 ;  /* 0x00000005ff2d7819 */ /* 0x002fc40000011602 */
[----:B------:R-:W-:Y:S02]  /*0060*/  LOP3.LUT R0, R2, 0x60, RZ, 0xc0, !PT ;  /* 0x0000006002007812 */ /* 0x000fe400078ec0ff */
[----:B------:R-:W-:Y:S02]  /*0070*/  SGXT.U32 R45, R45, 0x2 ;  /* 0x000000022d2d781a */ /* 0x000fe40000000000 */
[-C--:B--2---:R-:W-:Y:S02]  /*0080*/  LEA R50, P0, R0, R52.reuse, 0x1 ;  /* 0x0000003400327211 */ /* 0x084fe400078008ff */
[C---:B------:R-:W-:Y:S02]  /*0090*/  LOP3.LUT R242, R45.reuse, 0x20, RZ, 0xfc, !PT ;  /* 0x000000202df27812 */ /* 0x040fe400078efcff */
[C---:B------:R-:W-:Y:S02]  /*00a0*/  LOP3.LUT R218, R45.reuse, 0x50, RZ, 0xfc, !PT ;  /* 0x000000502dda7812 */ /* 0x040fe400078efcff */
[C---:B------:R-:W-:Y:S01]  /*00b0*/  LEA R90, P3, R242.reuse, R52, 0x6 ;  /* 0x00000034f25a7211 */ /* 0x040fe200078630ff */
[----:B------:R-:W-:Y:S01]  /*00c0*/  IMAD.SHL.U32 R102, R242, 0x20, RZ ;  /* 0x00000020f2667824 */ /* 0x000fe200078e00ff */
[C---:B------:R-:W-:Y:S01]  /*00d0*/  LOP3.LUT R66, R45.reuse, 0x80, RZ, 0xfc, !PT ;  /* 0x000000802d427812 */ /* 0x040fe200078efcff */
[----:B------:R-:W-:Y:S01]  /*00e0*/  IMAD.SHL.U32 R114, R218, 0x20, RZ ;  /* 0x00000020da727824 */ /* 0x000fe200078e00ff */
[----:B------:R-:W-:-:S02]  /*00f0*/  LOP3.LUT R18, R45, 0xb0, RZ, 0xfc, !PT ;  /* 0x000000b02d127812 */ /* 0x000fc400078efcff */
[-C--:B------:R-:W-:Y:S01]  /*0100*/  LEA.HI.X R91, R102, R53.reuse, RZ, 0x1, P3 ;  /* 0x00000035665b7211 */ /* 0x080fe200018f0cff */
[----:B------:R-:W-:Y:S01]  /*0110*/  IMAD.SHL.U32 R126, R66, 0x20, RZ ;  /* 0x00000020427e7824 */ /* 0x000fe200078e00ff */
[-C--:B------:R-:W-:Y:S01]  /*0120*/  LEA R102, P3, R218, R52.reuse, 0x6 ;  /* 0x00000034da667211 */ /* 0x080fe200078630ff */
[----:B------:R-:W-:Y:S01]  /*0130*/  IMAD.SHL.U32 R138, R18, 0x20, RZ ;  /* 0x00000020128a7824 */ /* 0x000fe200078e00ff */
[C---:B------:R-:W-:Y:S02]  /*0140*/  LOP3.LUT R42, R45.reuse, 0xe0, RZ, 0xfc, !PT ;  /* 0x000000e02d2a7812 */ /* 0x040fe400078efcff */
[----:B------:R-:W-:Y:S02]  /*0150*/  LEA.HI.X R103, R114, R53, RZ, 0x1, P3 ;  /* 0x0000003572677211 */ /* 0x000fe400018f0cff */
[----:B------:R-:W-:Y:S01]  /*0160*/  LEA R114, P3, R66, R52, 0x6 ;  /* 0x0000003442727211 */ /* 0x000fe200078630ff */
[----:B------:R-:W-:Y:S01]  /*0170*/  IMAD.SHL.U32 R150, R42, 0x20, RZ ;  /* 0x000000202a967824 */ /* 0x000fe200078e00ff */
[----:B------:R-:W-:-:S02]  /*0180*/  LOP3.LUT R7, R45, 0x8, RZ, 0xfc, !PT ;  /* 0x000000082d077812 */ /* 0x000fc400078efcff */
[-C--:B------:R-:W-:Y:S02]  /*0190*/  LEA.HI.X R115, R126, R53.reuse, RZ, 0x1, P3 ;  /* 0x000000357e737211 */ /* 0x080fe400018f0cff */
[----:B------:R-:W-:Y:S01]  /*01a0*/  LEA R126, P3, R18, R52, 0x6 ;  /* 0x00000034127e7211 */ /* 0x000fe200078630ff */
[----:B------:R-:W-:Y:S01]  /*01b0*/  IMAD.SHL.U32 R96, R7, 0x20, RZ ;  /* 0x0000002007607824 */ /* 0x000fe200078e00ff */
[C---:B------:R-:W-:Y:S02]  /*01c0*/  LOP3.LUT R250, R45.reuse, 0x10, RZ, 0xfc, !PT ;  /* 0x000000102dfa7812 */ /* 0x040fe400078efcff */
[C---:B------:R-:W-:Y:S02]  /*01d0*/  LOP3.LUT R246, R45.reuse, 0x18, RZ, 0xfc, !PT ;  /* 0x000000182df67812 */ /* 0x040fe400078efcff */
[C---:B------:R-:W-:Y:S01]  /*01e0*/  LOP3.LUT R238, R45.reuse, 0x28, RZ, 0xfc, !PT ;  /* 0x000000282dee7812 */ /* 0x040fe200078efcff */
[----:B------:R-:W-:Y:S01]  /*01f0*/  IMAD.SHL.U32 R98, R250, 0x20, RZ ;  /* 0x00000020fa627824 */ /* 0x000fe200078e00ff */
[----:B------:R-:W-:Y:S01]  /*0200*/  LOP3.LUT R248, R45, 0x14, RZ, 0xfc, !PT ;  /* 0x000000142df87812 */ /* 0x000fe200078efcff */
[----:B------:R-:W-:Y:S01]  /*0210*/  IMAD.SHL.U32 R100, R246, 0x20, RZ ;  /* 0x00000020f6647824 */ /* 0x000fe200078e00ff */
[----:B------:R-:W-:-:S02]  /*0220*/  LEA.HI.X R127, R138, R53, RZ, 0x1, P3 ;  /* 0x000000358a7f7211 */ /* 0x000fc400018f0cff */
[-C--:B------:R-:W-:Y:S01]  /*0230*/  LEA R138, P3, R42, R52.reuse, 0x6 ;  /* 0x000000342a8a7211 */ /* 0x080fe200078630ff */
[----:B------:R-:W-:Y:S01]  /*0240*/  IMAD.SHL.U32 R164, R248, 0x20, RZ ;  /* 0x00000020f8a47824 */ /* 0x000fe200078e00ff */
[C---:B------:R-:W-:Y:S02]  /*0250*/  SHF.L.U32 R104, R238.reuse, 0x5, RZ ;  /* 0x00000005ee687819 */ /* 0x040fe400000006ff */
[-C--:B------:R-:W-:Y:S02]  /*0260*/  LEA R92, P2, R238, R52.reuse, 0x6 ;  /* 0x00000034ee5c7211 */ /* 0x080fe400078430ff */
[C---:B------:R-:W-:Y:S02]  /*0270*/  LOP3.LUT R234, R45.reuse, 0x30, RZ, 0xfc, !PT ;  /* 0x000000302dea7812 */ /* 0x040fe400078efcff */
[C---:B------:R-:W-:Y:S02]  /*0280*/  LOP3.LUT R230, R45.reuse, 0x38, RZ, 0xfc, !PT ;  /* 0x000000382de67812 */ /* 0x040fe400078efcff */
[C---:B------:R-:W-:Y:S01]  /*0290*/  LOP3.LUT R226, R45.reuse, 0x40, RZ, 0xfc, !PT ;  /* 0x000000402de27812 */ /* 0x040fe200078efcff */
[----:B------:R-:W-:Y:S01]  /*02a0*/  IMAD.SHL.U32 R106, R234, 0x20, RZ ;  /* 0x00000020ea6a7824 */ /* 0x000fe200078e00ff */
[C---:B------:R-:W-:Y:S01]  /*02b0*/  LOP3.LUT R222, R45.reuse, 0x48, RZ, 0xfc, !PT ;  /* 0x000000482dde7812 */ /* 0x040fe200078efcff */
[----:B------:R-:W-:Y:S01]  /*02c0*/  IMAD.SHL.U32 R108, R230, 0x20, RZ ;  /* 0x00000020e66c7824 */ /* 0x000fe200078e00ff */
[----:B------:R-:W-:Y:S01]  /*02d0*/  LOP3.LUT R86, R45, 0x58, RZ, 0xfc, !PT ;  /* 0x000000582d567812 */ /* 0x000fe200078efcff */
[----:B------:R-:W-:Y:S01]  /*02e0*/  IMAD.SHL.U32 R110, R226, 0x20, RZ ;  /* 0x00000020e26e7824 */ /* 0x000fe200078e00ff */
[----:B------:R-:W-:Y:S01]  /*02f0*/  LEA.HI.X R51, R0, R53, RZ, 0x1, P0 ;  /* 0x0000003500337211 */ /* 0x000fe200000f0cff */
[----:B------:R-:W-:Y:S01]  /*0300*/  IMAD.SHL.U32 R112, R222, 0x20, RZ ;  /* 0x00000020de707824 */ /* 0x000fe200078e00ff */
[----:B------:R-:W-:-:S02]  /*0310*/  LEA R54, P0, R7, R52, 0x6 ;  /* 0x0000003407367211 */ /* 0x000fc400078030ff */
[-C--:B------:R-:W-:Y:S02]  /*0320*/  LEA R56, P6, R250, R52.reuse, 0x6 ;  /* 0x00000034fa387211 */ /* 0x080fe400078c30ff */
[-C--:B------:R-:W-:Y:S02]  /*0330*/  LEA R88, P4, R246, R52.reuse, 0x6 ;  /* 0x00000034f6587211 */ /* 0x080fe400078830ff */
[-C--:B------:R-:W-:Y:S02]  /*0340*/  LEA.HI.X R139, R150, R53.reuse, RZ, 0x1, P3 ;  /* 0x00000035968b7211 */ /* 0x080fe400018f0cff */
[----:B------:R-:W-:Y:S02]  /*0350*/  LEA.HI.X R93, R104, R53, RZ, 0x1, P2 ;  /* 0x00000035685d7211 */ /* 0x000fe400010f0cff */
[----:B------:R-:W-:Y:S02]  /*0360*/  LEA R150, P3, R248, R52, 0x6 ;  /* 0x00000034f8967211 */ /* 0x000fe400078630ff */
[----:B------:R-:W-:-:S02]  /*0370*/  LOP3.LUT R220, R45, 0x4c, RZ, 0xfc, !PT ;  /* 0x0000004c2ddc7812 */ /* 0x000fc400078efcff */
[C---:B------:R-:W-:Y:S02]  /*0380*/  SHF.L.U32 R116, R86.reuse, 0x5, RZ ;  /* 0x0000000556747819 */ /* 0x040fe400000006ff */
[----:B------:R-:W-:Y:S02]  /*0390*/  LEA R104, P2, R86, R52, 0x6 ;  /* 0x0000003456687211 */ /* 0x000fe400078430ff */
        /* <DEDUP_REMOVED lines=8> */
[-C--:B------:R-:W-:Y:S01]  /*0420*/  LEA.HI.X R55, R96, R53.reuse, RZ, 0x1, P0 ;  /* 0x0000003560377211 */ /* 0x080fe200000f0cff */
[----:B------:R-:W-:Y:S01]  /*0430*/  IMAD.SHL.U32 R124, R70, 0x20, RZ ;  /* 0x00000020467c7824 */ /* 0x000fe200078e00ff */
[----:B------:R-:W-:-:S02]  /*0440*/  LEA.HI.X R57, R98, R53, RZ, 0x1, P6 ;  /* 0x0000003562397211 */ /* 0x000fc400030f0cff */
[----:B------:R-:W-:Y:S02]  /*0450*/  LEA.HI.X R89, R100, R53, RZ, 0x1, P4 ;  /* 0x0000003564597211 */ /* 0x000fe400020f0cff */
[-C--:B------:R-:W-:Y:S02]  /*0460*/  LEA R94, P5, R234, R52.reuse, 0x6 ;  /* 0x00000034ea5e7211 */ /* 0x080fe400078a30ff */
[-C--:B------:R-:W-:Y:S02]  /*0470*/  LEA R96, P1, R230, R52.reuse, 0x6 ;  /* 0x00000034e6607211 */ /* 0x080fe400078230ff */
[-C--:B------:R-:W-:Y:S02]  /*0480*/  LEA R98, P0, R226, R52.reuse, 0x6 ;  /* 0x00000034e2627211 */ /* 0x080fe400078030ff */
[----:B------:R-:W-:Y:S02]  /*0490*/  LEA R100, P4, R222, R52, 0x6 ;  /* 0x00000034de647211 */ /* 0x000fe400078830ff */
[----:B------:R-:W-:-:S02]  /*04a0*/  LOP3.LUT R64, R45, 0x84, RZ, 0xfc, !PT ;  /* 0x000000842d407812 */ /* 0x000fc400078efcff */
[-C--:B------:R-:W-:Y:S02]  /*04b0*/  LEA.HI.X R151, R164, R53.reuse, RZ, 0x1, P3 ;  /* 0x00000035a4977211 */ /* 0x080fe400018f0cff */
[----:B------:R-:W-:Y:S01]  /*04c0*/  SHF.L.U32 R178, R220, 0x5, RZ ;  /* 0x00000005dcb27819 */ /* 0x000fe200000006ff */
[----:B------:R-:W-:Y:S01]  /*04d0*/  IMAD.SHL.U32 R192, R64, 0x20, RZ ;  /* 0x0000002040c07824 */ /* 0x000fe200078e00ff */
[----:B------:R-:W-:Y:S02]  /*04e0*/  LEA.HI.X R105, R116, R53, RZ, 0x1, P2 ;  /* 0x0000003574697211 */ /* 0x000fe400010f0cff */
[-C--:B------:R-:W-:Y:S02]  /*04f0*/  LEA R164, P3, R220, R52.reuse, 0x6 ;  /* 0x00000034dca47211 */ /* 0x080fe400078630ff */
[C---:B------:R-:W-:Y:S02]  /*0500*/  SHF.L.U32 R128, R62.reuse, 0x5, RZ ;  /* 0x000000053e807819 */ /* 0x040fe400000006ff */
[----:B------:R-:W-:-:S02]  /*0510*/  LEA R116, P2, R62, R52, 0x6 ;  /* 0x000000343e747211 */ /* 0x000fc400078430ff */
        /* <DEDUP_REMOVED lines=11> */
[-C--:B------:R-:W-:Y:S02]  /*05d0*/  LEA.HI.X R99, R110, R53.reuse, RZ, 0x1, P0 ;  /* 0x000000356e637211 */ /* 0x080fe400000f0cff */
[----:B------:R-:W-:Y:S02]  /*05e0*/  LEA.HI.X R101, R112, R53, RZ, 0x1, P4 ;  /* 0x0000003570657211 */ /* 0x000fe400020f0cff */
[-C--:B------:R-:W-:Y:S02]  /*05f0*/  LEA R106, P5, R82, R52.reuse, 0x6 ;  /* 0x00000034526a7211 */ /* 0x080fe400078a30ff */
[-C--:B------:R-:W-:Y:S02]  /*0600*/  LEA R108, P1, R78, R52.reuse, 0x6 ;  /* 0x000000344e6c7211 */ /* 0x080fe400078230ff */
[-C--:B------:R-:W-:Y:S02]  /*0610*/  LEA R110, P0, R74, R52.reuse, 0x6 ;  /* 0x000000344a6e7211 */ /* 0x080fe400078030ff */
[----:B------:R-:W-:-:S02]  /*0620*/  LEA R112, P4, R70, R52, 0x6 ;  /* 0x0000003446707211 */ /* 0x000fc400078830ff */
[----:B------:R-:W-:Y:S02]  /*0630*/  LOP3.LUT R24, R45, 0xbc, RZ, 0xfc, !PT ;  /* 0x000000bc2d187812 */ /* 0x000fe400078efcff */
[-C--:B------:R-:W-:Y:S02]  /*0640*/  LEA.HI.X R165, R178, R53.reuse, RZ, 0x1, P3 ;  /* 0x00000035b2a57211 */ /* 0x080fe400018f0cff */
[----:B------:R-:W-:Y:S01]  /*0650*/  LEA.HI.X R117, R128, R53, RZ, 0x1, P2 ;  /* 0x0000003580757211 */ /* 0x000fe200010f0cff */
[----:B------:R-:W-:Y:S01]  /*0660*/  IMAD.SHL.U32 R206, R24, 0x20, RZ ;  /* 0x0000002018ce7824 */ /* 0x000fe200078e00ff */
[-C--:B------:R-:W-:Y:S02]  /*0670*/  LEA R178, P3, R64, R52.reuse, 0x6 ;  /* 0x0000003440b27211 */ /* 0x080fe400078630ff */
[C---:B------:R-:W-:Y:S02]  /*0680*/  SHF.L.U32 R140, R22.reuse, 0x5, RZ ;  /* 0x00000005168c7819 */ /* 0x040fe400000006ff */
[----:B------:R-:W-:-:S02]  /*0690*/  LEA R128, P2, R22, R52, 0x6 ;  /* 0x0000003416807211 */ /* 0x000fc400078430ff */
[C---:B------:R-:W-:Y:S02]  /*06a0*/  LOP3.LUT R26, R45.reuse, 0xc0, RZ, 0xfc, !PT ;  /* 0x000000c02d1a7812 */ /* 0x040fe400078efcff */
[C---:B------:R-:W-:Y:S02]  /*06b0*/  LOP3.LUT R30, R45.reuse, 0xc8, RZ, 0xfc, !PT ;  /* 0x000000c82d1e7812 */ /* 0x040fe400078efcff */
[C---:B------:R-:W-:Y:S01]  /*06c0*/  LOP3.LUT R34, R45.reuse, 0xd0, RZ, 0xfc, !PT ;  /* 0x000000d02d227812 */ /* 0x040fe200078efcff */
[----:B------:R-:W-:Y:S01]  /*06d0*/  IMAD.SHL.U32 R142, R26, 0x20, RZ ;  /* 0x000000201a8e7824 */ /* 0x000fe200078e00ff */
[----:B------:R-:W-:Y:S01]  /*06e0*/  LOP3.LUT R38, R45, 0xd8, RZ, 0xfc, !PT ;  /* 0x000000d82d267812 */ /* 0x000fe200078efcff */
[----:B------:R-:W-:Y:S01]  /*06f0*/  IMAD.SHL.U32 R144, R30, 0x20, RZ ;  /* 0x000000201e907824 */ /* 0x000fe200078e00ff */
[-C--:B------:R-:W-:Y:S01]  /*0700*/  LEA.HI.X R107, R118, R53.reuse, RZ, 0x1, P5 ;  /* 0x00000035766b7211 */ /* 0x080fe200028f0cff */
        /* <DEDUP_REMOVED lines=11> */
[----:B------:R-:W-:Y:S01]  /*07c0*/  LOP3.LUT R3, R2, 0x1f, RZ, 0xc0, !PT ;  /* 0x0000001f02037812 */ /* 0x000fe200078ec0ff */
[----:B------:R-:W-:Y:S01]  /*07d0*/  IMAD.SHL.U32 R11, R41, 0x20, RZ ;  /* 0x00000020290b7824 */ /* 0x000fe200078e00ff */
[C---:B------:R-:W-:Y:S02]  /*07e0*/  LOP3.LUT R46, R45.reuse, 0xe8, RZ, 0xfc, !PT ;  /* 0x000000e82d2e7812 */ /* 0x040fe400078efcff */
[----:B------:R-:W-:Y:S02]  /*07f0*/  LEA.HI.X R129, R140, R53, RZ, 0x1, P2 ;  /* 0x000000358c817211 */ /* 0x000fe400010f0cff */
[----:B------:R-:W-:Y:S02]  /*0800*/  LEA R192, P3, R24, R52, 0x6 ;  /* 0x0000003418c07211 */ /* 0x000fe400078630ff */
[----:B------:R-:W-:-:S02]  /*0810*/  LOP3.LUT R39, R45, 0xf0, RZ, 0xfc, !PT ;  /* 0x000000f02d277812 */ /* 0x000fc400078efcff */
[C---:B------:R-:W-:Y:S02]  /*0820*/  LOP3.LUT R43, R45.reuse, 0xf8, RZ, 0xfc, !PT ;  /* 0x000000f82d2b7812 */ /* 0x040fe400078efcff */
[C---:B------:R-:W-:Y:S02]  /*0830*/  LOP3.LUT R9, R45.reuse, 0x4, RZ, 0xfc, !PT ;  /* 0x000000042d097812 */ /* 0x040fe400078efcff */
[----:B------:R-:W-:Y:S02]  /*0840*/  LOP3.LUT R5, R45, 0xc, RZ, 0xfc, !PT ;  /* 0x0000000c2d057812 */ /* 0x000fe400078efcff */
[-C--:B------:R-:W-:Y:S02]  /*0850*/  LEA.HI.X R119, R130, R53.reuse, RZ, 0x1, P5 ;  /* 0x0000003582777211 */ /* 0x080fe400028f0cff */
[-C--:B------:R-:W-:Y:S02]  /*0860*/  LEA.HI.X R121, R132, R53.reuse, RZ, 0x1, P1 ;  /* 0x0000003584797211 */ /* 0x080fe400008f0cff */
[----:B------:R-:W-:-:S02]  /*0870*/  LEA.HI.X R123, R134, R53, RZ, 0x1, P0 ;  /* 0x00000035867b7211 */ /* 0x000fc400000f0cff */
[----:B------:R-:W-:Y:S01]  /*0880*/  LEA.HI.X R125, R136, R53, RZ, 0x1, P4 ;  /* 0x00000035887d7211 */ /* 0x000fe200020f0cff */
[----:B------:R-:W-:Y:S01]  /*0890*/  IMAD.WIDE.U32 R128, R3, 0x2, R128 ;  /* 0x0000000203807825 */ /* 0x000fe200078e0080 */
[-C--:B------:R-:W-:Y:S02]  /*08a0*/  LEA R130, P5, R26, R52.reuse, 0x6 ;  /* 0x000000341a827211 */ /* 0x080fe400078a30ff */
[-C--:B------:R-:W-:Y:S01]  /*08b0*/  LEA R132, P1, R30, R52.reuse, 0x6 ;  /* 0x000000341e847211 */ /* 0x080fe200078230ff */
[----:B------:R-:W-:Y:S01]  /*08c0*/  IMAD.SHL.U32 R154, R39, 0x20, RZ ;  /* 0x00000020279a7824 */ /* 0x000fe200078e00ff */
[-C--:B------:R-:W-:Y:S01]  /*08d0*/  LEA R134, P0, R34, R52.reuse, 0x6 ;  /* 0x0000003422867211 */ /* 0x080fe200078030ff */
[----:B------:R-:W-:Y:S01]  /*08e0*/  IMAD.SHL.U32 R156, R43, 0x20, RZ ;  /* 0x000000202b9c7824 */ /* 0x000fe200078e00ff */
[-C--:B------:R-:W-:Y:S01]  /*08f0*/  LEA R136, P4, R38, R52.reuse, 0x6 ;  /* 0x0000003426887211 */ /* 0x080fe200078830ff */
[----:B------:R-:W-:Y:S01]  /*0900*/  IMAD.SHL.U32 R160, R9, 0x20, RZ ;  /* 0x0000002009a07824 */ /* 0x000fe200078e00ff */
[C---:B------:R-:W-:Y:S01]  /*0910*/  SHF.L.U32 R152, R46.reuse, 0x5, RZ ;  /* 0x000000052e987819 */ /* 0x040fe200000006ff */
[----:B------:R-:W-:Y:S01]  /*0920*/  IMAD.SHL.U32 R162, R5, 0x20, RZ ;  /* 0x0000002005a27824 */ /* 0x000fe200078e00ff */
[----:B------:R-:W-:-:S02]  /*0930*/  LEA R140, P2, R46, R52, 0x6 ;  /* 0x000000342e8c7211 */ /* 0x000fc400078430ff */
[C---:B------:R-:W-:Y:S02]  /*0940*/  LOP3.LUT R244, R45.reuse, 0x1c, RZ, 0xfc, !PT ;  /* 0x0000001c2df47812 */ /* 0x040fe400078efcff */
[C---:B------:R-:W-:Y:S02]  /*0950*/  LOP3.LUT R240, R45.reuse, 0x24, RZ, 0xfc, !PT ;  /* 0x000000242df07812 */ /* 0x040fe400078efcff */
[C---:B------:R-:W-:Y:S02]  /*0960*/  LOP3.LUT R236, R45.reuse, 0x2c, RZ, 0xfc, !PT ;  /* 0x0000002c2dec7812 */ /* 0x040fe400078efcff */
[----:B------:R-:W-:Y:S01]  /*0970*/  LOP3.LUT R232, R45, 0x34, RZ, 0xfc, !PT ;  /* 0x000000342de87812 */ /* 0x000fe200078efcff */
[----:B------:R-:W-:Y:S01]  /*0980*/  IMAD.SHL.U32 R168, R240, 0x20, RZ ;  /* 0x00000020f0a87824 */ /* 0x000fe200078e00ff */
[----:B------:R-:W-:Y:S01]  /*0990*/  LEA.HI.X R193, R206, R53, RZ, 0x1, P3 ;  /* 0x00000035cec17211 */ /* 0x000fe200018f0cff */
[----:B------:R-:W-:Y:S01]  /*09a0*/  IMAD.SHL.U32 R170, R236, 0x20, RZ ;  /* 0x00000020ecaa7824 */ /* 0x000fe200078e00ff */
[----:B------:R-:W-:Y:S01]  /*09b0*/  LEA R206, P3, R41, R52, 0x6 ;  /* 0x0000003429ce7211 */ /* 0x000fe200078630ff */
[----:B------:R-:W-:Y:S01]  /*09c0*/  IMAD.SHL.U32 R172, R232, 0x20, RZ ;  /* 0x00000020e8ac7824 */ /* 0x000fe200078e00ff */
[----:B------:R-:W-:-:S02]  /*09d0*/  LOP3.LUT R228, R45, 0x3c, RZ, 0xfc, !PT ;  /* 0x0000003c2de47812 */ /* 0x000fc400078efcff */
[C---:B------:R-:W-:Y:S02]  /*09e0*/  LOP3.LUT R224, R45.reuse, 0x44, RZ, 0xfc, !PT ;  /* 0x000000442de07812 */ /* 0x040fe400078efcff */
[C---:B------:R-:W-:Y:S01]  /*09f0*/  LOP3.LUT R216, R45.reuse, 0x54, RZ, 0xfc, !PT ;  /* 0x000000542dd87812 */ /* 0x040fe200078efcff */
[----:B------:R-:W-:Y:S01]  /*0a00*/  IMAD.SHL.U32 R174, R228, 0x20, RZ ;  /* 0x00000020e4ae7824 */ /* 0x000fe200078e00ff */
[-C--:B------:R-:W-:Y:S01]  /*0a10*/  LEA.HI.X R131, R142, R53.reuse, RZ, 0x1, P5 ;  /* 0x000000358e837211 */ /* 0x080fe200028f0cff */
[----:B------:R-:W-:Y:S01]  /*0a20*/  IMAD.SHL.U32 R176, R224, 0x20, RZ ;  /* 0x00000020e0b07824 */ /* 0x000fe200078e00ff */
[-C--:B------:R-:W-:Y:S01]  /*0a30*/  LEA.HI.X R133, R144, R53.reuse, RZ, 0x1, P1 ;  /* 0x0000003590857211 */ /* 0x080fe200008f0cff */
[----:B------:R-:W-:Y:S01]  /*0a40*/  IMAD.SHL.U32 R180, R216, 0x20, RZ ;  /* 0x00000020d8b47824 */ /* 0x000fe200078e00ff */
[----:B------:R-:W-:Y:S02]  /*0a50*/  LEA.HI.X R135, R146, R53, RZ, 0x1, P0 ;  /* 0x0000003592877211 */ /* 0x000fe400000f0cff */
[----:B------:R-:W-:-:S02]  /*0a60*/  LOP3.LUT R84, R45, 0x5c, RZ, 0xfc, !PT ;  /* 0x0000005c2d547812 */ /* 0x000fc400078efcff */
[C---:B------:R-:W-:Y:S02]  /*0a70*/  LOP3.LUT R80, R45.reuse, 0x64, RZ, 0xfc, !PT ;  /* 0x000000642d507812 */ /* 0x040fe400078efcff */
[----:B------:R-:W-:Y:S01]  /*0a80*/  LOP3.LUT R76, R45, 0x6c, RZ, 0xfc, !PT ;  /* 0x0000006c2d4c7812 */ /* 0x000fe200078efcff */
[----:B------:R-:W-:Y:S01]  /*0a90*/  IMAD.SHL.U32 R182, R84, 0x20, RZ ;  /* 0x0000002054b67824 */ /* 0x000fe200078e00ff */
[----:B------:R-:W-:Y:S01]  /*0aa0*/  LEA.HI.X R137, R148, R53, RZ, 0x1, P4 ;  /* 0x0000003594897211 */ /* 0x000fe200020f0cff */
[----:B------:R-:W-:Y:S01]  /*0ab0*/  IMAD.SHL.U32 R184, R80, 0x20, RZ ;  /* 0x0000002050b87824 */ /* 0x000fe200078e00ff */
[-C--:B------:R-:W-:Y:S01]  /*0ac0*/  LEA R142, P5, R39, R52.reuse, 0x6 ;  /* 0x00000034278e7211 */ /* 0x080fe200078a30ff */
[----:B------:R-:W-:Y:S01]  /*0ad0*/  IMAD.SHL.U32 R186, R76, 0x20, RZ ;  /* 0x000000204cba7824 */ /* 0x000fe200078e00ff */
[----:B------:R-:W-:Y:S02]  /*0ae0*/  LEA R144, P1, R43, R52, 0x6 ;  /* 0x000000342b907211 */ /* 0x000fe400078230ff */
[----:B------:R-:W-:-:S02]  /*0af0*/  LOP3.LUT R72, R45, 0x74, RZ, 0xfc, !PT ;  /* 0x000000742d487812 */ /* 0x000fc400078efcff */
[C---:B------:R-:W-:Y:S02]  /*0b00*/  LOP3.LUT R60, R45.reuse, 0x8c, RZ, 0xfc, !PT ;  /* 0x0000008c2d3c7812 */ /* 0x040fe400078efcff */
[----:B------:R-:W-:Y:S01]  /*0b10*/  LOP3.LUT R68, R45, 0x7c, RZ, 0xfc, !PT ;  /* 0x0000007c2d447812 */ /* 0x000fe200078efcff */
[----:B------:R-:W-:Y:S01]  /*0b20*/  IMAD.SHL.U32 R188, R72, 0x20, RZ ;  /* 0x0000002048bc7824 */ /* 0x000fe200078e00ff */
[-C--:B------:R-:W-:Y:S01]  /*0b30*/  LEA R146, P0, R9, R52.reuse, 0x6 ;  /* 0x0000003409927211 */ /* 0x080fe200078030ff */
[----:B------:R-:W-:Y:S01]  /*0b40*/  IMAD.SHL.U32 R194, R60, 0x20, RZ ;  /* 0x000000203cc27824 */ /* 0x000fe200078e00ff */
[----:B------:R-:W-:Y:S02]  /*0b50*/  LEA R148, P4, R5, R52, 0x6 ;  /* 0x0000003405947211 */ /* 0x000fe400078830ff */
[C---:B------:R-:W-:Y:S02]  /*0b60*/  LOP3.LUT R4, R45.reuse, 0x94, RZ, 0xfc, !PT ;  /* 0x000000942d047812 */ /* 0x040fe400078efcff */
[----:B------:R-:W-:-:S02]  /*0b70*/  LOP3.LUT R8, R45, 0x9c, RZ, 0xfc, !PT ;  /* 0x0000009c2d087812 */ /* 0x000fc400078efcff */
[C---:B------:R-:W-:Y:S01]  /*0b80*/  LOP3.LUT R12, R45.reuse, 0xa4, RZ, 0xfc, !PT ;  /* 0x000000a42d0c7812 */ /* 0x040fe200078efcff */
[----:B------:R-:W-:Y:S01]  /*0b90*/  IMAD.SHL.U32 R196, R4, 0x20, RZ ;  /* 0x0000002004c47824 */ /* 0x000fe200078e00ff */
[----:B------:R-:W-:Y:S01]  /*0ba0*/  LEA.HI.X R141, R152, R53, RZ, 0x1, P2 ;  /* 0x00000035988d7211 */ /* 0x000fe200010f0cff */
[----:B------:R-:W-:Y:S01]  /*0bb0*/  IMAD.SHL.U32 R198, R8, 0x20, RZ ;  /* 0x0000002008c67824 */ /* 0x000fe200078e00ff */
[----:B------:R-:W-:Y:S01]  /*0bc0*/  SHF.L.U32 R166, R244, 0x5, RZ ;  /* 0x00000005f4a67819 */ /* 0x000fe200000006ff */
[----:B------:R-:W-:Y:S01]  /*0bd0*/  IMAD.SHL.U32 R200, R12, 0x20, RZ ;  /* 0x000000200cc87824 */ /* 0x000fe200078e00ff */
[----:B------:R-:W-:Y:S02]  /*0be0*/  LEA R152, P2, R244, R52, 0x6 ;  /* 0x00000034f4987211 */ /* 0x000fe400078430ff */
[C---:B------:R-:W-:Y:S02]  /*0bf0*/  LOP3.LUT R20, R45.reuse, 0xb4, RZ, 0xfc, !PT ;  /* 0x000000b42d147812 */ /* 0x040fe400078efcff */
[----:B------:R-:W-:-:S02]  /*0c00*/  LOP3.LUT R28, R45, 0xc4, RZ, 0xfc, !PT ;  /* 0x000000c42d1c7812 */ /* 0x000fc400078efcff */
[----:B------:R-:W-:Y:S01]  /*0c10*/  LOP3.LUT R16, R45, 0xac, RZ, 0xfc, !PT ;  /* 0x000000ac2d107812 */ /* 0x000fe200078efcff */
[----:B------:R-:W-:Y:S01]  /*0c20*/  IMAD.SHL.U32 R204, R20, 0x20, RZ ;  /* 0x0000002014cc7824 */ /* 0x000fe200078e00ff */
[-C--:B------:R-:W-:Y:S01]  /*0c30*/  LEA.HI.X R207, R11, R53.reuse, RZ, 0x1, P3 ;  /* 0x000000350bcf7211 */ /* 0x080fe200018f0cff */
[----:B------:R-:W-:Y:S01]  /*0c40*/  IMAD.SHL.U32 R15, R28, 0x20, RZ ;  /* 0x000000201c0f7824 */ /* 0x000fe200078e00ff */
[----:B------:R0:W2:Y:S01]  /*0c50*/  LDG.E.U16 R11, desc[UR18][R128.64] ;  /* 0x00000012800b7981 */ /* 0x0000a2000c1e1500 */
[-C--:B------:R-:W-:Y:S02]  /*0c60*/  LEA.HI.X R143, R154, R53.reuse, RZ, 0x1, P5 ;  /* 0x000000359a8f7211 */ /* 0x080fe400028f0cff */
[C---:B------:R-:W-:Y:S02]  /*0c70*/  LOP3.LUT R32, R45.reuse, 0xcc, RZ, 0xfc, !PT ;  /* 0x000000cc2d207812 */ /* 0x040fe400078efcff */
[C---:B------:R-:W-:Y:S02]  /*0c80*/  LOP3.LUT R36, R45.reuse, 0xd4, RZ, 0xfc, !PT ;  /* 0x000000d42d247812 */ /* 0x040fe400078efcff */
[----:B------:R-:W-:Y:S01]  /*0c90*/  LOP3.LUT R40, R45, 0xdc, RZ, 0xfc, !PT ;  /* 0x000000dc2d287812 */ /* 0x000fe200078efcff */
[----:B------:R-:W-:Y:S01]  /*0ca0*/  IMAD.SHL.U32 R208, R32, 0x20, RZ ;  /* 0x0000002020d07824 */ /* 0x000fe200078e00ff */
[-C--:B------:R-:W-:Y:S01]  /*0cb0*/  LEA.HI.X R145, R156, R53.reuse, RZ, 0x1, P1 ;  /* 0x000000359c917211 */ /* 0x080fe200008f0cff */
[----:B0-----:R-:W0:Y:S01]  /*0cc0*/  LDC.64 R128, c[0x0][0x218] ;  /* 0x00008600ff807b82 */ /* 0x001e220000000a00 */
[-C--:B------:R-:W-:Y:S01]  /*0cd0*/  LEA.HI.X R147, R160, R53.reuse, RZ, 0x1, P0 ;  /* 0x00000035a0937211 */ /* 0x080fe200000f0cff */
[----:B------:R-:W-:Y:S01]  /*0ce0*/  IMAD.SHL.U32 R210, R36, 0x20, RZ ;  /* 0x0000002024d27824 */ /* 0x000fe200078e00ff */
[----:B------:R-:W-:-:S02]  /*0cf0*/  LEA.HI.X R149, R162, R53, RZ, 0x1, P4 ;  /* 0x00000035a2957211 */ /* 0x000fc400020f0cff */
[C---:B------:R-:W-:Y:S02]  /*0d00*/  LOP3.LUT R44, R45.reuse, 0xe4, RZ, 0xfc, !PT ;  /* 0x000000e42d2c7812 */ /* 0x040fe400078efcff */
[----:B------:R-:W-:Y:S01]  /*0d10*/  LOP3.LUT R48, R45, 0xec, RZ, 0xfc, !PT ;  /* 0x000000ec2d307812 */ /* 0x000fe200078efcff */
[C---:B------:R-:W-:Y:S01]  /*0d20*/  IMAD.WIDE.U32 R164, R3.reuse, 0x2, R164 ;  /* 0x0000000203a47825 */ /* 0x040fe200078e00a4 */
[-C--:B------:R-:W-:Y:S02]  /*0d30*/  LEA R154, P6, R240, R52.reuse, 0x6 ;  /* 0x00000034f09a7211 */ /* 0x080fe400078c30ff */
[-C--:B------:R-:W-:Y:S01]  /*0d40*/  LEA R156, P5, R236, R52.reuse, 0x6 ;  /* 0x00000034ec9c7211 */ /* 0x080fe200078a30ff */
[----:B------:R-:W-:Y:S01]  /*0d50*/  IMAD.SHL.U32 R214, R44, 0x20, RZ ;  /* 0x000000202cd67824 */ /* 0x000fe200078e00ff */
[-C--:B------:R-:W-:Y:S01]  /*0d60*/  LEA R158, P1, R232, R52.reuse, 0x6 ;  /* 0x00000034e89e7211 */ /* 0x080fe200078230ff */
[----:B------:R-:W-:Y:S01]  /*0d70*/  IMAD.SHL.U32 R252, R48, 0x20, RZ ;  /* 0x0000002030fc7824 */ /* 0x000fe200078e00ff */
[-C--:B------:R-:W-:Y:S01]  /*0d80*/  LEA R160, P0, R228, R52.reuse, 0x6 ;  /* 0x00000034e4a07211 */ /* 0x080fe200078030ff */
[C---:B------:R-:W-:Y:S01]  /*0d90*/  IMAD.WIDE.U32 R134, R3.reuse, 0x2, R134 ;  /* 0x0000000203867825 */ /* 0x040fe200078e0086 */
[-C--:B------:R-:W-:Y:S01]  /*0da0*/  LEA R162, P4, R224, R52.reuse, 0x6 ;  /* 0x00000034e0a27211 */ /* 0x080fe200078830ff */
[----:B------:R-:W3:Y:S01]  /*0db0*/  LDG.E.U16 R19, desc[UR18][R164.64] ;  /* 0x00000012a4137981 */ /* 0x000ee2000c1e1500 */
[-C--:B------:R-:W-:Y:S01]  /*0dc0*/  LEA.HI.X R153, R166, R53.reuse, RZ, 0x1, P2 ;  /* 0x00000035a6997211 */ /* 0x080fe200010f0cff */
[C---:B------:R-:W-:Y:S01]  /*0dd0*/  IMAD.WIDE.U32 R126, R3.reuse, 0x2, R126 ;  /* 0x00000002037e7825 */ /* 0x040fe200078e007e */
[-C--:B------:R-:W-:Y:S01]  /*0de0*/  LEA R166, P2, R216, R52.reuse, 0x6 ;  /* 0x00000034d8a67211 */ /* 0x080fe200078430ff */
[----:B------:R-:W4:Y:S01]  /*0df0*/  LDG.E.U16 R135, desc[UR18][R134.64] ;  /* 0x0000001286877981 */ /* 0x000f22000c1e1500 */
[-C--:B------:R-:W-:Y:S01]  /*0e00*/  LEA.HI.X R155, R168, R53.reuse, RZ, 0x1, P6 ;  /* 0x00000035a89b7211 */ /* 0x080fe200030f0cff */
[C---:B------:R-:W-:Y:S01]  /*0e10*/  IMAD.WIDE.U32 R50, R3.reuse, 0x2, R50 ;  /* 0x0000000203327825 */ /* 0x040fe200078e0032 */
[-C--:B------:R-:W-:Y:S01]  /*0e20*/  LEA.HI.X R157, R170, R53.reuse, RZ, 0x1, P5 ;  /* 0x00000035aa9d7211 */ /* 0x080fe200028f0cff */
[----:B------:R-:W5:Y:S01]  /*0e30*/  LDG.E.U16 R127, desc[UR18][R126.64] ;  /* 0x000000127e7f7981 */ /* 0x000f62000c1e1500 */
[-C--:B------:R-:W-:Y:S01]  /*0e40*/  LEA.HI.X R159, R172, R53.reuse, RZ, 0x1, P1 ;  /* 0x00000035ac9f7211 */ /* 0x080fe200008f0cff */
[C---:B------:R-:W-:Y:S01]  /*0e50*/  IMAD.WIDE.U32 R54, R3.reuse, 0x2, R54 ;  /* 0x0000000203367825 */ /* 0x040fe200078e0036 */
[-C--:B------:R-:W-:Y:S01]  /*0e60*/  LEA.HI.X R161, R174, R53.reuse, RZ, 0x1, P0 ;  /* 0x00000035aea17211 */ /* 0x080fe200000f0cff */
[----:B------:R-:W3:Y:S01]  /*0e70*/  LDG.E.U16 R50, desc[UR18][R50.64] ;  /* 0x0000001232327981 */ /* 0x000ee2000c1e1500 */
[----:B------:R-:W-:Y:S01]  /*0e80*/  LEA.HI.X R163, R176, R53, RZ, 0x1, P4 ;  /* 0x00000035b0a37211 */ /* 0x000fe200020f0cff */
[C---:B------:R-:W-:Y:S01]  /*0e90*/  IMAD.WIDE.U32 R56, R3.reuse, 0x2, R56 ;  /* 0x0000000203387825 */ /* 0x040fe200078e0038 */
[----:B------:R-:W-:Y:S01]  /*0ea0*/  SHF.L.U32 R190, R68, 0x5, RZ ;  /* 0x0000000544be7819 */ /* 0x000fe200000006ff */
[----:B------:R-:W2:Y:S01]  /*0eb0*/  LDG.E.U16 R54, desc[UR18][R54.64] ;  /* 0x0000001236367981 */ /* 0x000ea2000c1e1500 */
[-C--:B------:R-:W-:Y:S01]  /*0ec0*/  LEA R168, P6, R84, R52.reuse, 0x6 ;  /* 0x0000003454a87211 */ /* 0x080fe200078c30ff */
[C---:B------:R-:W-:Y:S01]  /*0ed0*/  IMAD.WIDE.U32 R88, R3.reuse, 0x2, R88 ;  /* 0x0000000203587825 */ /* 0x040fe200078e0058 */
[-C--:B------:R-:W-:Y:S01]  /*0ee0*/  LEA R170, P5, R80, R52.reuse, 0x6 ;  /* 0x0000003450aa7211 */ /* 0x080fe200078a30ff */
[----:B------:R-:W4:Y:S01]  /*0ef0*/  LDG.E.U16 R56, desc[UR18][R56.64] ;  /* 0x0000001238387981 */ /* 0x000f22000c1e1500 */
[-C--:B------:R-:W-:Y:S01]  /*0f00*/  LEA R172, P1, R76, R52.reuse, 0x6 ;  /* 0x000000344cac7211 */ /* 0x080fe200078230ff */
[----:B------:R-:W-:Y:S01]  /*0f10*/  IMAD.WIDE.U32 R90, R3, 0x2, R90 ;  /* 0x00000002035a7825 */ /* 0x000fe200078e005a */
[-C--:B------:R-:W-:Y:S01]  /*0f20*/  LEA R174, P0, R72, R52.reuse, 0x6 ;  /* 0x0000003448ae7211 */ /* 0x080fe200078030ff */
[----:B------:R-:W5:Y:S01]  /*0f30*/  LDG.E.U16 R88, desc[UR18][R88.64] ;  /* 0x0000001258587981 */ /* 0x000f62000c1e1500 */
[----:B------:R-:W-:-:S02]  /*0f40*/  LEA R176, P4, R68, R52, 0x6 ;  /* 0x0000003444b07211 */ /* 0x000fc400078830ff */
[-C--:B------:R-:W-:Y:S02]  /*0f50*/  LEA.HI.X R167, R180, R53.reuse, RZ, 0x1, P2 ;  /* 0x00000035b4a77211 */ /* 0x080fe400010f0cff */
[----:B------:R-:W-:Y:S02]  /*0f60*/  LOP3.LUT R45, R45, 0xfc, RZ, 0xfc, !PT ;  /* 0x000000fc2d2d7812 */ /* 0x000fe400078efcff */
[----:B------:R-:W-:Y:S01]  /*0f70*/  SHF.L.U32 R202, R16, 0x5, RZ ;  /* 0x0000000510ca7819 */ /* 0x000fe200000006ff */
[----:B------:R-:W-:Y:S01]  /*0f80*/  IMAD.WIDE.U32 R158, R3, 0x2, R158 ;  /* 0x00000002039e7825 */ /* 0x000fe200078e009e */
[----:B------:R-:W-:Y:S01]  /*0f90*/  LEA R180, P2, R60, R52, 0x6 ;  /* 0x000000343cb47211 */ /* 0x000fe200078430ff */
[----:B------:R-:W3:Y:S01]  /*0fa0*/  LDG.E.U16 R90, desc[UR18][R90.64] ;  /* 0x000000125a5a7981 */ /* 0x000ee2000c1e1500 */
[-C--:B------:R-:W-:Y:S01]  /*0fb0*/  LEA.HI.X R169, R182, R53.reuse, RZ, 0x1, P6 ;  /* 0x00000035b6a97211 */ /* 0x080fe200030f0cff */
[----:B------:R-:W-:Y:S01]  /*0fc0*/  IMAD.SHL.U32 R13, R45, 0x20, RZ ;  /* 0x000000202d0d7824 */ /* 0x000fe200078e00ff */
[----:B------:R-:W-:-:S02]  /*0fd0*/  LEA.HI.X R171, R184, R53, RZ, 0x1, P5 ;  /* 0x00000035b8ab7211 */ /* 0x000fc400028f0cff */
[-C--:B------:R-:W-:Y:S02]  /*0fe0*/  LEA.HI.X R173, R186, R53.reuse, RZ, 0x1, P1 ;  /* 0x00000035baad7211 */ /* 0x080fe400008f0cff */
[-C--:B------:R-:W-:Y:S02]  /*0ff0*/  LEA.HI.X R175, R188, R53.reuse, RZ, 0x1, P0 ;  /* 0x00000035bcaf7211 */ /* 0x080fe400000f0cff */
[----:B------:R-:W-:Y:S02]  /*1000*/  LEA.HI.X R177, R190, R53, RZ, 0x1, P4 ;  /* 0x00000035beb17211 */ /* 0x000fe400020f0cff */
[-C--:B------:R-:W-:Y:S02]  /*1010*/  LEA R182, P6, R4, R52.reuse, 0x6 ;  /* 0x0000003404b67211 */ /* 0x080fe400078c30ff */
[-C--:B------:R-:W-:Y:S02]  /*1020*/  LEA R184, P5, R8, R52.reuse, 0x6 ;  /* 0x0000003408b87211 */ /* 0x080fe400078a30ff */
[----:B------:R-:W-:-:S02]  /*1030*/  LEA R186, P1, R12, R52, 0x6 ;  /* 0x000000340cba7211 */ /* 0x000fc400078230ff */
[-C--:B------:R-:W-:Y:S02]  /*1040*/  LEA R188, P0, R16, R52.reuse, 0x6 ;  /* 0x0000003410bc7211 */ /* 0x080fe400078030ff */
[-C--:B------:R-:W-:Y:S02]  /*1050*/  LEA R190, P4, R20, R52.reuse, 0x6 ;  /* 0x0000003414be7211 */ /* 0x080fe400078830ff */
[-C--:B------:R-:W-:Y:S02]  /*1060*/  LEA.HI.X R181, R194, R53.reuse, RZ, 0x1, P2 ;  /* 0x00000035c2b57211 */ /* 0x080fe400010f0cff */
[----:B------:R-:W-:Y:S01]  /*1070*/  LEA R194, P2, R28, R52, 0x6 ;  /* 0x000000341cc27211 */ /* 0x000fe200078430ff */
[----:B------:R-:W-:Y:S01]  /*1080*/  IMAD.WIDE.U32 R168, R3, 0x2, R168 ;  /* 0x0000000203a87825 */ /* 0x000fe200078e00a8 */
[-C--:B------:R-:W-:Y:S02]  /*1090*/  LEA.HI.X R183, R196, R53.reuse, RZ, 0x1, P6 ;  /* 0x00000035c4b77211 */ /* 0x080fe400030f0cff */
[----:B------:R-:W-:-:S02]  /*10a0*/  LEA.HI.X R185, R198, R53, RZ, 0x1, P5 ;  /* 0x00000035c6b97211 */ /* 0x000fc400028f0cff */
[-C--:B------:R-:W-:Y:S02]  /*10b0*/  LEA.HI.X R187, R200, R53.reuse, RZ, 0x1, P1 ;  /* 0x00000035c8bb7211 */ /* 0x080fe400008f0cff */
[----:B------:R-:W-:Y:S01]  /*10c0*/  SHF.L.U32 R212, R40, 0x5, RZ ;  /* 0x0000000528d47819 */ /* 0x000fe200000006ff */
[----:B------:R-:W-:Y:S01]  /*10d0*/  IMAD.WIDE.U32 R160, R3, 0x2, R160 ;  /* 0x0000000203a07825 */ /* 0x000fe200078e00a0 */
[-C--:B------:R-:W-:Y:S01]  /*10e0*/  LEA.HI.X R189, R202, R53.reuse, RZ, 0x1, P0 ;  /* 0x00000035cabd7211 */ /* 0x080fe200000f0cff */
[----:B------:R1:W3:Y:S01]  /*10f0*/  LDG.E.U16 R169, desc[UR18][R168.64] ;  /* 0x00000012a8a97981 */ /* 0x0002e2000c1e1500 */
[----:B------:R-:W-:Y:S02]  /*1100*/  LEA.HI.X R191, R204, R53, RZ, 0x1, P4 ;  /* 0x00000035ccbf7211 */ /* 0x000fe400020f0cff */
[-C--:B------:R-:W-:Y:S02]  /*1110*/  LEA R196, P6, R32, R52.reuse, 0x6 ;  /* 0x0000003420c47211 */ /* 0x080fe400078c30ff */
[----:B------:R-:W-:-:S02]  /*1120*/  LEA R198, P5, R36, R52, 0x6 ;  /* 0x0000003424c67211 */ /* 0x000fc400078a30ff */
[-C--:B------:R-:W-:Y:S02]  /*1130*/  LEA R200, P1, R40, R52.reuse, 0x6 ;  /* 0x0000003428c87211 */ /* 0x080fe400078230ff */
[-C--:B------:R-:W-:Y:S02]  /*1140*/  LEA R202, P0, R44, R52.reuse, 0x6 ;  /* 0x000000342cca7211 */ /* 0x080fe400078030ff */
[-C--:B------:R-:W-:Y:S02]  /*1150*/  LEA R204, P4, R48, R52.reuse, 0x6 ;  /* 0x0000003430cc7211 */ /* 0x080fe400078830ff */
[-C--:B------:R-:W-:Y:S02]  /*1160*/  LEA.HI.X R195, R15, R53.reuse, RZ, 0x1, P2 ;  /* 0x000000350fc37211 */ /* 0x080fe400010f0cff */
[----:B------:R-:W-:Y:S01]  /*1170*/  LEA R52, P2, R45, R52, 0x6 ;  /* 0x000000342d347211 */ /* 0x000fe200078430ff */
[----:B------:R-:W-:Y:S01]  /*1180*/  IMAD.WIDE.U32 R132, R3, 0x2, R132 ;  /* 0x0000000203847825 */ /* 0x000fe200078e0084 */
[-C--:B------:R-:W-:Y:S01]  /*1190*/  LEA.HI.X R197, R208, R53.reuse, RZ, 0x1, P6 ;  /* 0x00000035d0c57211 */ /* 0x080fe200030f0cff */
[----:B------:R-:W3:Y:S01]  /*11a0*/  LDG.E.U16 R15, desc[UR18][R160.64] ;  /* 0x00000012a00f7981 */ /* 0x000ee2000c1e1500 */
[----:B------:R-:W-:-:S02]  /*11b0*/  LEA.HI.X R199, R210, R53, RZ, 0x1, P5 ;  /* 0x00000035d2c77211 */ /* 0x000fc400028f0cff */
[-C--:B------:R-:W-:Y:S01]  /*11c0*/  LEA.HI.X R201, R212, R53.reuse, RZ, 0x1, P1 ;  /* 0x00000035d4c97211 */ /* 0x080fe200008f0cff */
[----:B------:R-:W-:Y:S01]  /*11d0*/  IMAD.WIDE.U32 R130, R3, 0x2, R130 ;  /* 0x0000000203827825 */ /* 0x000fe200078e0082 */
[-C--:B------:R-:W-:Y:S01]  /*11e0*/  LEA.HI.X R203, R214, R53.reuse, RZ, 0x1, P0 ;  /* 0x00000035d6cb7211 */ /* 0x080fe200000f0cff */
[----:B------:R-:W3:Y:S01]  /*11f0*/  LDG.E.U16 R133, desc[UR18][R132.64] ;  /* 0x0000001284857981 */ /* 0x000ee2000c1e1500 */
[-C--:B------:R-:W-:Y:S02]  /*1200*/  LEA.HI.X R205, R252, R53.reuse, RZ, 0x1, P4 ;  /* 0x00000035fccd7211 */ /* 0x080fe400020f0cff */
[----:B------:R-:W-:Y:S01]  /*1210*/  LEA.HI.X R53, R13, R53, RZ, 0x1, P2 ;  /* 0x000000350d357211 */ /* 0x000fe200010f0cff */
[----:B------:R-:W-:Y:S01]  /*1220*/  IMAD.WIDE.U32 R162, R3, 0x2, R162 ;  /* 0x0000000203a27825 */ /* 0x000fe200078e00a2 */
[----:B------:R0:W3:Y:S01]  /*1230*/  LDG.E.U16 R13, desc[UR18][R158.64] ;  /* 0x000000129e0d7981 */ /* 0x0000e2000c1e1500 */
[----:B-1----:R-:W-:Y:S02]  /*1240*/  SHF.L.U32 R168, R0, 0x2, RZ ;  /* 0x0000000200a87819 */ /* 0x002fe400000006ff */
[----:B------:R-:W-:Y:S01]  /*1250*/  IMAD.SHL.U32 R134, R9, 0x80, RZ ;  /* 0x0000008009867824 */ /* 0x000fe200078e00ff */
[----:B------:R1:W3:Y:S01]  /*1260*/  LDG.E.U16 R131, desc[UR18][R130.64] ;  /* 0x0000001282837981 */ /* 0x0002e2000c1e1500 */
[----:B------:R-:W-:-:S03]  /*1270*/  IMAD.WIDE.U32 R164, R3, 0x2, R52 ;  /* 0x0000000203a47825 */ /* 0x000fc600078e0034 */
[----:B------:R1:W3:Y:S01]  /*1280*/  LDG.E.U16 R17, desc[UR18][R162.64] ;  /* 0x00000012a2117981 */ /* 0x0002e2000c1e1500 */
[-C--:B0-----:R-:W-:Y:S01]  /*1290*/  LEA R158, P0, R0, R128.reuse, 0x3 ;  /* 0x00000080009e7211 */ /* 0x081fe200078018ff */
[C---:B------:R-:W-:Y:S01]  /*12a0*/  IMAD.SHL.U32 R132, R7.reuse, 0x80, RZ ;  /* 0x0000008007847824 */ /* 0x040fe200078e00ff */
[-C--:B------:R-:W-:Y:S01]  /*12b0*/  LEA R52, P1, R7, R128.reuse, 0x8 ;  /* 0x0000008007347211 */ /* 0x080fe200078240ff */
[----:B------:R-:W-:Y:S01]  /*12c0*/  IMAD.WIDE.U32 R124, R3, 0x2, R124 ;  /* 0x00000002037c7825 */ /* 0x000fe200078e007c */
[-C--:B------:R-:W-:Y:S01]  /*12d0*/  LEA.HI.X R159, R168, R129.reuse, RZ, 0x1, P0 ;  /* 0x00000081a89f7211 */ /* 0x080fe200000f0cff */
[----:B------:R-:W3:Y:S01]  /*12e0*/  LDG.E.U16 R23, desc[UR18][R164.64] ;  /* 0x00000012a4177981 */ /* 0x000ee2000c1e1500 */
[-C--:B------:R-:W-:Y:S01]  /*12f0*/  LEA R160, P0, R9, R128.reuse, 0x8 ;  /* 0x0000008009a07211 */ /* 0x080fe200078040ff */
[----:B-1----:R-:W-:Y:S02]  /*1300*/  IMAD.SHL.U32 R130, R5, 0x80, RZ ;  /* 0x0000008005827824 */ /* 0x002fe400078e00ff */
[----:B------:R-:W-:Y:S01]  /*1310*/  IMAD.WIDE.U32 R162, R3, 0x2, R158 ;  /* 0x0000000203a27825 */ /* 0x000fe200078e009e */
[-C--:B------:R-:W-:Y:S01]  /*1320*/  LEA.HI.X R161, R134, R129.reuse, RZ, 0x1, P0 ;  /* 0x0000008186a17211 */ /* 0x080fe200000f0cff */
[----:B------:R0:W3:Y:S01]  /*1330*/  LDG.E.U16 R125, desc[UR18][R124.64] ;  /* 0x000000127c7d7981 */ /* 0x0000e2000c1e1500 */
[----:B------:R-:W-:Y:S01]  /*1340*/  LEA R158, P0, R5, R128, 0x8 ;  /* 0x00000080059e7211 */ /* 0x000fe200078040ff */
[C---:B------:R-:W-:Y:S01]  /*1350*/  IMAD.WIDE.U32 R166, R3.reuse, 0x2, R166 ;  /* 0x0000000203a67825 */ /* 0x040fe200078e00a6 */
[-C--:B------:R-:W-:Y:S01]  /*1360*/  LEA.HI.X R53, R132, R129.reuse, RZ, 0x1, P1 ;  /* 0x0000008184357211 */ /* 0x080fe200008f0cff */
[----:B------:R-:W3:Y:S01]  /*1370*/  LDG.E.U16 R25, desc[UR18][R162.64] ;  /* 0x00000012a2197981 */ /* 0x000ee2000c1e1500 */
[----:B------:R-:W-:Y:S01]  /*1380*/  LEA.HI.X R159, R130, R129, RZ, 0x1, P0 ;  /* 0x00000081829f7211 */ /* 0x000fe200000f0cff */
[----:B------:R-:W-:-:S02]  /*1390*/  IMAD.WIDE.U32 R122, R3, 0x2, R122 ;  /* 0x00000002037a7825 */ /* 0x000fc400078e007a */
[----:B------:R1:W3:Y:S02]  /*13a0*/  LDG.E.U16 R21, desc[UR18][R166.64] ;  /* 0x00000012a6157981 */ /* 0x0002e4000c1e1500 */
[C---:B------:R-:W-:Y:S01]  /*13b0*/  IMAD.WIDE.U32 R118, R3.reuse, 0x2, R118 ;  /* 0x0000000203767825 */ /* 0x040fe200078e0076 */
[----:B0-----:R-:W-:Y:S01]  /*13c0*/  SHF.L.U32 R124, R248, 0x7, RZ ;  /* 0x00000007f87c7819 */ /* 0x001fe200000006ff */
[----:B------:R0:W3:Y:S02]  /*13d0*/  LDG.E.U16 R123, desc[UR18][R122.64] ;  /* 0x000000127a7b7981 */ /* 0x0000e4000c1e1500 */
[C---:B------:R-:W-:Y:S01]  /*13e0*/  IMAD.WIDE.U32 R164, R3.reuse, 0x2, R160 ;  /* 0x0000000203a47825 */ /* 0x040fe200078e00a0 */
[----:B------:R-:W-:Y:S01]  /*13f0*/  LEA R160, P0, R250, R128, 0x8 ;  /* 0x00000080faa07211 */ /* 0x000fe200078040ff */
[----:B------:R0:W3:Y:S02]  /*1400*/  LDG.E.U16 R119, desc[UR18][R118.64] ;  /* 0x0000001276777981 */ /* 0x0000e4000c1e1500 */
[----:B------:R-:W-:-:S02]  /*1410*/  IMAD.WIDE.U32 R52, R3, 0x2, R52 ;  /* 0x0000000203347825 */ /* 0x000fc400078e0034 */
[----:B------:R-:W3:Y:S02]  /*1420*/  LDG.E.U16 R27, desc[UR18][R162.64+0x40] ;  /* 0x00004012a21b7981 */ /* 0x000ee4000c1e1500 */
[----:B------:R-:W-:Y:S02]  /*1430*/  IMAD.SHL.U32 R126, R250, 0x80, RZ ;  /* 0x00000080fa7e7824 */ /* 0x000fe400078e00ff */
[----:B-1----:R-:W-:Y:S01]  /*1440*/  IMAD.WIDE.U32 R166, R3, 0x2, R158 ;  /* 0x0000000203a67825 */ /* 0x002fe200078e009e */
[----:B------:R-:W-:Y:S01]  /*1450*/  LEA R158, P1, R248, R128, 0x8 ;  /* 0x00000080f89e7211 */ /* 0x000fe200078240ff */
[----:B------:R-:W3:Y:S01]  /*1460*/  LDG.E.U16 R49, desc[UR18][R52.64] ;  /* 0x0000001234317981 */ /* 0x000ee2000c1e1500 */
[-C--:B------:R-:W-:Y:S01]  /*1470*/  LEA.HI.X R161, R126, R129.reuse, RZ, 0x1, P0 ;  /* 0x000000817ea17211 */ /* 0x080fe200000f0cff */
[----:B0-----:R-:W-:Y:S01]  /*1480*/  IMAD.SHL.U32 R122, R246, 0x80, RZ ;  /* 0x00000080f67a7824 */ /* 0x001fe200078e00ff */
[----:B------:R-:W-:Y:S01]  /*1490*/  LEA.HI.X R159, R124, R129, RZ, 0x1, P1 ;  /* 0x000000817c9f7211 */ /* 0x000fe200008f0cff */
[----:B------:R-:W3:Y:S01]  /*14a0*/  LDG.E.U16 R51, desc[UR18][R52.64+0x40] ;  /* 0x0000401234337981 */ /* 0x000ee2000c1e1500 */
[----:B------:R-:W-:-:S03]  /*14b0*/  IMAD.SHL.U32 R118, R244, 0x80, RZ ;  /* 0x00000080f4767824 */ /* 0x000fc600078e00ff */
[----:B------:R-:W3:Y:S04]  /*14c0*/  LDG.E.U16 R55, desc[UR18][R52.64+0x80] ;  /* 0x0000801234377981 */ /* 0x000ee8000c1e1500 */
[----:B------:R0:W3:Y:S01]  /*14d0*/  LDG.E.U16 R57, desc[UR18][R52.64+0xc0] ;  /* 0x0000c01234397981 */ /* 0x0000e2000c1e1500 */
[----:B------:R-:W-:-:S03]  /*14e0*/  IMAD.WIDE.U32 R92, R3, 0x2, R92 ;  /* 0x00000002035c7825 */ /* 0x000fc600078e005c */
[----:B------:R-:W3:Y:S01]  /*14f0*/  LDG.E.U16 R29, desc[UR18][R162.64+0x80] ;  /* 0x00008012a21d7981 */ /* 0x000ee2000c1e1500 */
[----:B------:R-:W-:-:S03]  /*1500*/  IMAD.WIDE.U32 R94, R3, 0x2, R94 ;  /* 0x00000002035e7825 */ /* 0x000fc600078e005e */
[----:B------:R-:W3:Y:S01]  /*1510*/  LDG.E.U16 R92, desc[UR18][R92.64] ;  /* 0x000000125c5c7981 */ /* 0x000ee2000c1e1500 */
[-C--:B0-----:R-:W-:Y:S02]  /*1520*/  LEA R52, P0, R246, R128.reuse, 0x8 ;  /* 0x00000080f6347211 */ /* 0x081fe400078040ff */
[----:B------:R-:W-:Y:S01]  /*1530*/  LEA R128, P1, R244, R128, 0x8 ;  /* 0x00000080f4807211 */ /* 0x000fe200078240ff */
[C---:B------:R-:W-:Y:S01]  /*1540*/  IMAD.WIDE.U32 R96, R3.reuse, 0x2, R96 ;  /* 0x0000000203607825 */ /* 0x040fe200078e0060 */
[-C--:B------:R-:W-:Y:S01]  /*1550*/  LEA.HI.X R53, R122, R129.reuse, RZ, 0x1, P0 ;  /* 0x000000817a357211 */ /* 0x080fe200000f0cff */
[----:B------:R-:W3:Y:S01]  /*1560*/  LDG.E.U16 R94, desc[UR18][R94.64] ;  /* 0x000000125e5e7981 */ /* 0x000ee2000c1e1500 */
[----:B------:R-:W-:Y:S01]  /*1570*/  LEA.HI.X R129, R118, R129, RZ, 0x1, P1 ;  /* 0x0000008176817211 */ /* 0x000fe200008f0cff */
[C---:B------:R-:W-:Y:S02]  /*1580*/  IMAD.WIDE.U32 R98, R3.reuse, 0x2, R98 ;  /* 0x0000000203627825 */ /* 0x040fe400078e0062 */
[----:B------:R-:W3:Y:S02]  /*1590*/  LDG.E.U16 R96, desc[UR18][R96.64] ;  /* 0x0000001260607981 */ /* 0x000ee4000c1e1500 */
[----:B------:R-:W-:-:S02]  /*15a0*/  IMAD.WIDE.U32 R100, R3, 0x2, R100 ;  /* 0x0000000203647825 */ /* 0x000fc400078e0064 */
[----:B------:R-:W3:Y:S02]  /*15b0*/  LDG.E.U16 R98, desc[UR18][R98.64] ;  /* 0x0000001262627981 */ /* 0x000ee4000c1e1500 */
[C---:B------:R-:W-:Y:S02]  /*15c0*/  IMAD.WIDE.U32 R102, R3.reuse, 0x2, R102 ;  /* 0x0000000203667825 */ /* 0x040fe400078e0066 */
[----:B------:R0:W3:Y:S02]  /*15d0*/  LDG.E.U16 R100, desc[UR18][R100.64] ;  /* 0x0000001264647981 */ /* 0x0000e4000c1e1500 */
[C---:B------:R-:W-:Y:S02]  /*15e0*/  IMAD.WIDE.U32 R104, R3.reuse, 0x2, R104 ;  /* 0x0000000203687825 */ /* 0x040fe400078e0068 */
[----:B------:R-:W3:Y:S02]  /*15f0*/  LDG.E.U16 R102, desc[UR18][R102.64] ;  /* 0x0000001266667981 */ /* 0x000ee4000c1e1500 */
[----:B------:R-:W-:-:S02]  /*1600*/  IMAD.WIDE.U32 R106, R3, 0x2, R106 ;  /* 0x00000002036a7825 */ /* 0x000fc400078e006a */
[----:B------:R-:W3:Y:S02]  /*1610*/  LDG.E.U16 R104, desc[UR18][R104.64] ;  /* 0x0000001268687981 */ /* 0x000ee4000c1e1500 */
[C---:B------:R-:W-:Y:S02]  /*1620*/  IMAD.WIDE.U32 R108, R3.reuse, 0x2, R108 ;  /* 0x00000002036c7825 */ /* 0x040fe400078e006c */
[----:B------:R-:W3:Y:S02]  /*1630*/  LDG.E.U16 R106, desc[UR18][R106.64] ;  /* 0x000000126a6a7981 */ /* 0x000ee4000c1e1500 */
        /* <DEDUP_REMOVED lines=76> */
[----:B------:R-:W-:Y:S02]  /*1b00*/  IMAD.WIDE.U32 R128, R3, 0x2, R128 ;  /* 0x0000000203807825 */ /* 0x000fe400078e0080 */
[----:B------:R-:W3:Y:S04]  /*1b10*/  LDG.E.U16 R35, desc[UR18][R164.64+0x40] ;  /* 0x00004012a4237981 */ /* 0x000ee8000c1e1500 */
        /* <DEDUP_REMOVED lines=17> */
[----:B------:R1:W3:Y:S04]  /*1c30*/  LDG.E.U16 R89, desc[UR18][R52.64+0xc0] ;  /* 0x0000c01234597981 */ /* 0x0002e8000c1e1500 */
[----:B------:R-:W3:Y:S04]  /*1c40*/  LDG.E.U16 R91, desc[UR18][R128.64] ;  /* 0x00000012805b7981 */ /* 0x000ee8000c1e1500 */
[----:B------:R-:W3:Y:S04]  /*1c50*/  LDG.E.U16 R93, desc[UR18][R128.64+0x40] ;  /* 0x00004012805d7981 */ /* 0x000ee8000c1e1500 */
[----:B------:R-:W3:Y:S04]  /*1c60*/  LDG.E.U16 R95, desc[UR18][R128.64+0x80] ;  /* 0x00008012805f7981 */ /* 0x000ee8000c1e1500 */
[----:B------:R-:W3:Y:S01]  /*1c70*/  LDG.E.U16 R97, desc[UR18][R128.64+0xc0] ;  /* 0x0000c01280617981 */ /* 0x000ee2000c1e1500 */
[----:B------:R-:W2:Y:S01]  /*1c80*/  S2UR UR16, SR_CgaCtaId ;  /* 0x00000000001079c3 */ /* 0x000ea20000008800 */
[----:B0-----:R-:W-:Y:S01]  /*1c90*/  SHF.R.S32.HI R101, RZ, 0x6, R2 ;  /* 0x00000006ff657819 */ /* 0x001fe20000011402 */
[----:B------:R-:W-:-:S03]  /*1ca0*/  IMAD.SHL.U32 R99, R2, 0x2, RZ ;  /* 0x0000000202637824 */ /* 0x000fc600078e00ff */
[----:B------:R-:W-:Y:S01]  /*1cb0*/  SGXT R101, R101, 0x1 ;  /* 0x000000016565781a */ /* 0x000fe20000000200 */
[----:B------:R-:W-:Y:S01]  /*1cc0*/  UMOV UR4, 0x400 ;  /* 0x0000040000047882 */ /* 0x000fe20000000000 */
[----:B-1----:R-:W-:Y:S02]  /*1cd0*/  IMAD R53, R3, 0x2, R168 ;  /* 0x0000000203357824 */ /* 0x002fe400078e02a8 */
[----:B------:R-:W-:Y:S02]  /*1ce0*/  LOP3.LUT R158, R101, 0x90, RZ, 0xc0, !PT ;  /* 0x00000090659e7812 */ /* 0x000fe400078ec0ff */
[----:B------:R-:W-:Y:S02]  /*1cf0*/  SHF.R.U32.HI R52, RZ, 0x1, R0 ;  /* 0x00000001ff347819 */ /* 0x000fe40000011600 */
[----:B------:R-:W-:Y:S02]  /*1d00*/  LOP3.LUT R99, R158, 0x7e, R99, 0x78, !PT ;  /* 0x0000007e9e637812 */ /* 0x000fe400078e7863 */
[----:B------:R-:W-:-:S02]  /*1d10*/  LOP3.LUT R52, R53, R52, RZ, 0x3c, !PT ;  /* 0x0000003435347212 */ /* 0x000fc400078e3cff */
[----:B------:R-:W-:Y:S01]  /*1d20*/  LOP3.LUT R53, R99, 0x20, RZ, 0x3c, !PT ;  /* 0x0000002063357812 */ /* 0x000fe200078e3cff */
[----:B--2---:R-:W-:-:S09]  /*1d30*/  ULEA UR16, UR16, UR4, 0x18 ;  /* 0x0000000410107291 */ /* 0x004fd2000f8ec03f */
[----:B------:R-:W-:Y:S04]  /*1d40*/  STS.U16 [R99+UR16+0x200], R54 ;  /* 0x0002003663007988 */ /* 0x000fe80008000410 */
[----:B----4-:R-:W-:Y:S04]  /*1d50*/  STS.U16 [R99+UR16+0x400], R56 ;  /* 0x0004003863007988 */ /* 0x010fe80008000410 */
[----:B-----5:R-:W-:Y:S04]  /*1d60*/  STS.U16 [R99+UR16+0x600], R88 ;  /* 0x0006005863007988 */ /* 0x020fe80008000410 */
[----:B---3--:R-:W-:Y:S04]  /*1d70*/  STS.U16 [R99+UR16+0x800], R90 ;  /* 0x0008005a63007988 */ /* 0x008fe80008000410 */
[----:B------:R-:W-:Y:S04]  /*1d80*/  STS.U16 [R99+UR16+0xa00], R92 ;  /* 0x000a005c63007988 */ /* 0x000fe80008000410 */
        /* <DEDUP_REMOVED lines=26> */
[----:B------:R-:W-:Y:S04]  /*1f30*/  STS.U16 [R99+UR16], R50 ;  /* 0x0000003263007988 */ /* 0x000fe80008000410 */
        /* <DEDUP_REMOVED lines=43> */
[----:B------:R0:W-:Y:S04]  /*21f0*/  STS.U16 [R52+UR16+0x5440], R57 ;  /* 0x0054403934007988 */ /* 0x0001e80008000410 */
[----:B------:R-:W-:Y:S04]  /*2200*/  STS.U16 [R52+UR16+0x4640], R59 ;  /* 0x0046403b34007988 */ /* 0x000fe80008000410 */
[----:B------:R-:W-:Y:S01]  /*2210*/  STS.U16 [R52+UR16+0x4600], R61 ;  /* 0x0046003d34007988 */ /* 0x000fe20008000410 */
[----:B------:R-:W-:Y:S01]  /*2220*/  UIADD3 UR4, UR16, 0x4000, URZ ;  /* 0x0000400010047890 */ /* 0x000fe2000fffe03f */
[----:B0-----:R-:W0:Y:S02]  /*2230*/  LDC.64 R56, c[0x0][0x220] ;  /* 0x00008800ff387b82 */ /* 0x001e240000000a00 */
        /* <DEDUP_REMOVED lines=17> */
[----:B------:R-:W-:Y:S01]  /*2350*/  STS.U16 [R52+UR16+0x5e00], R97 ;  /* 0x005e006134007988 */ /* 0x000fe20008000410 */
[----:B------:R-:W-:-:S02]  /*2360*/  USHF.R.U32.HI UR4, URZ, 0x4, UR4 ;  /* 0x000000043f047899 */ /* 0x000fc40008011604 */
[----:B------:R-:W-:Y:S01]  /*2370*/  USHF.R.U32.HI UR5, URZ, 0x4, UR16 ;  /* 0x000000043f057899 */ /* 0x000fe20008011610 */
[----:B------:R-:W-:Y:S01]  /*2380*/  STL [R1+0x338], R134 ;  /* 0x0003388601007387 */ /* 0x000fe20000100800 */
[----:B------:R-:W-:-:S03]  /*2390*/  USGXT.U32 UR4, UR4, 0xe ;  /* 0x0000000e0404789a */ /* 0x000fc60008000000 */
[----:B------:R-:W-:Y:S01]  /*23a0*/  STL [R1+0x334], R132 ;  /* 0x0003348401007387 */ /* 0x000fe20000100800 */
[----:B------:R-:W-:-:S03]  /*23b0*/  USGXT.U32 UR5, UR5, 0xe ;  /* 0x0000000e0505789a */ /* 0x000fc60008000000 */
[----:B------:R-:W-:Y:S01]  /*23c0*/  STL [R1+0x330], R130 ;  /* 0x0003308201007387 */ /* 0x000fe20000100800 */
[----:B------:R-:W-:-:S03]  /*23d0*/  ULOP3.LUT UR10, UR4, 0x1000000, URZ, 0xfc, !UPT ;  /* 0x01000000040a7892 */ /* 0x000fc6000f8efc3f */
[----:B------:R-:W-:Y:S04]  /*23e0*/  STL [R1+0x32c], R126 ;  /* 0x00032c7e01007387 */ /* 0x000fe80000100800 */
[----:B------:R-:W-:Y:S04]  /*23f0*/  STL [R1+0x328], R124 ;  /* 0x0003287c01007387 */ /* 0x000fe80000100800 */
[----:B------:R-:W-:Y:S04]  /*2400*/  STL [R1+0x324], R122 ;  /* 0x0003247a01007387 */ /* 0x000fe80000100800 */
[----:B------:R1:W-:Y:S01]  /*2410*/  STL [R1+0x320], R118 ;  /* 0x0003207601007387 */ /* 0x0003e20000100800 */
[----:B------:R-:W-:Y:S06]  /*2420*/  BAR.SYNC.DEFER_BLOCKING 0x0 ;  /* 0x0000000000007b1d */ /* 0x000fec0000010000 */
[----:B------:R-:W-:Y:S01]  /*2430*/  UMOV UR8, UR5 ;  /* 0x0000000500087c82 */ /* 0x000fe20008000000 */
[----:B------:R-:W-:Y:S01]  /*2440*/  UMOV UR9, 0x80000020 ;  /* 0x8000002000097882 */ /* 0x000fe20000000000 */
[----:B------:R-:W-:Y:S01]  /*2450*/  UMOV UR11, 0x40000040 ;  /* 0x40000040000b7882 */ /* 0x000fe20000000000 */
[----:B-1----:R-:W-:-:S06]  /*2460*/  WARPGROUP.ARRIVE ;  /* 0x00000000000079c5 */ /* 0x002fcc0000000000 */
[----:B------:R-:W-:Y:S01]  /*2470*/  HGMMA.64x128x16.F32.BF16 R88, gdesc[UR8].tnspB, RZ, !UPT, gsb0 ;  /* 0x41e00000085879f0 */ /* 0x000fe2000c0018ff */
[C---:B------:R-:W-:Y:S01]  /*2480*/  SHF.L.U32 R11, R2.reuse, 0x5, RZ ;  /* 0x00000005020b7819 */ /* 0x040fe200000006ff */
[C---:B------:R-:W-:Y:S02]  /*2490*/  IMAD.SHL.U32 R13, R2.reuse, 0x100, RZ ;  /* 0x00000100020d7824 */ /* 0x040fe400078e00ff */
[----:B------:R-:W-:Y:S01]  /*24a0*/  IMAD.SHL.U32 R50, R2, 0x10, RZ ;  /* 0x0000001002327824 */ /* 0x000fe200078e00ff */
[----:B------:R-:W-:Y:S02]  /*24b0*/  LOP3.LUT R11, R11, 0x60, RZ, 0xc0, !PT ;  /* 0x000000600b0b7812 */ /* 0x000fe400078ec0ff */
[----:B------:R-:W-:Y:S02]  /*24c0*/  LOP3.LUT R13, R13, 0x1800, RZ, 0xc0, !PT ;  /* 0x000018000d0d7812 */ /* 0x000fe400078ec0ff */
[----:B------:R-:W-:Y:S02]  /*24d0*/  SHF.R.S32.HI R17, RZ, 0x5, R2 ;  /* 0x00000005ff117819 */ /* 0x000fe40000011402 */
[----:B------:R-:W-:-:S02]  /*24e0*/  LOP3.LUT R11, R11, 0x780, R50, 0xf8, !PT ;  /* 0x000007800b0b7812 */ /* 0x000fc400078ef832 */
[----:B------:R-:W-:Y:S02]  /*24f0*/  LOP3.LUT R50, R13, 0x70, R50, 0xf8, !PT ;  /* 0x000000700d327812 */ /* 0x000fe400078ef832 */
[----:B------:R-:W-:Y:S01]  /*2500*/  SGXT R13, R17, 0x1 ;  /* 0x00000001110d781a */ /* 0x000fe20000000200 */
[----:B------:R-:W-:Y:S02]  /*2510*/  WARPGROUP.DEPBAR.LE gsb0, 0x0 ;  /* 0x00008000000079c5 */ /* 0x000fe40000010000 */
[----:B------:R0:W-:Y:S04]  /*2520*/  STL.64 [R1], R88 ;  /* 0x0000005801007387 */ /* 0x0001e80000100a00 */
[----:B------:R-:W-:Y:S04]  /*2530*/  STL.64 [R1+0x8], R90 ;  /* 0x0000085a01007387 */ /* 0x000fe80000100a00 */
        /* <DEDUP_REMOVED lines=21> */
[----:B------:R1:W-:Y:S04]  /*2690*/  STL.64 [R1+0xb8], R134 ;  /* 0x0000b88601007387 */ /* 0x0003e80000100a00 */
[----:B------:R-:W-:Y:S04]  /*26a0*/  STL.64 [R1+0xc0], R136 ;  /* 0x0000c08801007387 */ /* 0x000fe80000100a00 */
[----:B------:R-:W-:Y:S04]  /*26b0*/  STL.64 [R1+0xc8], R138 ;  /* 0x0000c88a01007387 */ /* 0x000fe80000100a00 */
[----:B------:R2:W-:Y:S04]  /*26c0*/  STL.64 [R1+0xd0], R140 ;  /* 0x0000d08c01007387 */ /* 0x0005e80000100a00 */
[----:B------:R3:W-:Y:S04]  /*26d0*/  STL.64 [R1+0xd8], R142 ;  /* 0x0000d88e01007387 */ /* 0x0007e80000100a00 */
[----:B------:R4:W-:Y:S04]  /*26e0*/  STL.64 [R1+0xe0], R144 ;  /* 0x0000e09001007387 */ /* 0x0009e80000100a00 */
[----:B------:R5:W-:Y:S01]  /*26f0*/  STL.64 [R1+0xe8], R146 ;  /* 0x0000e89201007387 */ /* 0x000be20000100a00 */
[----:B0-----:R-:W-:-:S03]  /*2700*/  LEA R88, P0, R0, R56, 0x4 ;  /* 0x0000003800587211 */ /* 0x001fc600078020ff */
[----:B------:R0:W-:Y:S01]  /*2710*/  STL.64 [R1+0xf0], R148 ;  /* 0x0000f09401007387 */ /* 0x0001e20000100a00 */
[----:B------:R-:W-:-:S03]  /*2720*/  LOP3.LUT R0, R50, 0x2010, R13, 0x78, !PT ;  /* 0x0000201032007812 */ /* 0x000fc600078e780d */
[----:B------:R0:W-:Y:S04]  /*2730*/  STL.64 [R1+0xf8], R150 ;  /* 0x0000f89601007387 */ /* 0x0001e80000100a00 */
[----:B-1----:R-:W5:Y:S04]  /*2740*/  LDL.LU R134, [R1+0x338] ;  /* 0x0003380001867983 */ /* 0x002f680000300800 */
[----:B------:R-:W5:Y:S04]  /*2750*/  LDL.LU R132, [R1+0x334] ;  /* 0x0003340001847983 */ /* 0x000f680000300800 */
[----:B------:R-:W5:Y:S04]  /*2760*/  LDL.LU R130, [R1+0x330] ;  /* 0x0003300001827983 */ /* 0x000f680000300800 */
[----:B------:R-:W5:Y:S04]  /*2770*/  LDL.LU R126, [R1+0x32c] ;  /* 0x00032c00017e7983 */ /* 0x000f680000300800 */
[----:B------:R-:W5:Y:S04]  /*2780*/  LDL.LU R124, [R1+0x328] ;  /* 0x00032800017c7983 */ /* 0x000f680000300800 */
[----:B------:R-:W5:Y:S04]  /*2790*/  LDL.LU R122, [R1+0x324] ;  /* 0x00032400017a7983 */ /* 0x000f680000300800 */
[----:B------:R-:W5:Y:S04]  /*27a0*/  LDL.LU R118, [R1+0x320] ;  /* 0x0003200001767983 */ /* 0x000f680000300800 */
[----:B------:R-:W-:Y:S04]  /*27b0*/  STL [R1+0x300], R0 ;  /* 0x0003000001007387 */ /* 0x000fe80000100800 */
[----:B--2---:R-:W2:Y:S04]  /*27c0*/  LDL.LU.64 R140, [R1] ;  /* 0x00000000018c7983 */ /* 0x004ea80000300a00 */
[----:B---3--:R-:W2:Y:S04]  /*27d0*/  LDL.LU.64 R142, [R1+0x8] ;  /* 0x00000800018e7983 */ /* 0x008ea80000300a00 */
[----:B----4-:R-:W2:Y:S04]  /*27e0*/  LDL.LU.64 R144, [R1+0x10] ;  /* 0x0000100001907983 */ /* 0x010ea80000300a00 */
[----:B-----5:R-:W2:Y:S04]  /*27f0*/  LDL.LU.64 R146, [R1+0x18] ;  /* 0x0000180001927983 */ /* 0x020ea80000300a00 */
[----:B0-----:R-:W2:Y:S04]  /*2800*/  LDL.LU.64 R148, [R1+0x20] ;  /* 0x0000200001947983 */ /* 0x001ea80000300a00 */
[----:B------:R-:W2:Y:S04]  /*2810*/  LDL.LU.64 R150, [R1+0x28] ;  /* 0x0000280001967983 */ /* 0x000ea80000300a00 */
[----:B------:R-:W2:Y:S04]  /*2820*/  LDL.LU.64 R152, [R1+0x30] ;  /* 0x0000300001987983 */ /* 0x000ea80000300a00 */
[----:B------:R-:W2:Y:S04]  /*2830*/  LDL.LU.64 R154, [R1+0x38] ;  /* 0x00003800019a7983 */ /* 0x000ea80000300a00 */
[----:B------:R-:W2:Y:S04]  /*2840*/  LDL.LU.64 R156, [R1+0x40] ;  /* 0x00004000019c7983 */ /* 0x000ea80000300a00 */
[----:B------:R-:W2:Y:S01]  /*2850*/  LDL.LU.64 R158, [R1+0x48] ;  /* 0x00004800019e7983 */ /* 0x000ea20000300a00 */
[----:B------:R-:W-:-:S03]  /*2860*/  LEA.HI.X R89, R168, R57, RZ, 0x2, P0 ;  /* 0x00000039a8597211 */ /* 0x000fc600000f14ff */
[----:B------:R-:W2:Y:S04]  /*2870*/  LDL.LU.64 R160, [R1+0x50] ;  /* 0x0000500001a07983 */ /* 0x000ea80000300a00 */
        /* <DEDUP_REMOVED lines=20> */
[----:B------:R-:W2:Y:S01]  /*29c0*/  LDL.LU.64 R202, [R1+0xf8] ;  /* 0x0000f80001ca7983 */ /* 0x000ea20000300a00 */
[----:B------:R-:W-:Y:S01]  /*29d0*/  UIADD3 UR12, UP0, UR5, 0x2, URZ ;  /* 0x00000002050c7890 */ /* 0x000fe2000ff1e03f */
[----:B------:R-:W-:Y:S01]  /*29e0*/  UMOV UR6, URZ ;  /* 0x0000003f00067c82 */ /* 0x000fe20008000000 */
[----:B------:R-:W-:Y:S01]  /*29f0*/  UMOV UR14, 0x1000080 ;  /* 0x01000080000e7882 */ /* 0x000fe20000000000 */
[----:B------:R-:W-:Y:S01]  /*2a00*/  UMOV UR15, 0x40000040 ;  /* 0x40000040000f7882 */ /* 0x000fe20000000000 */
[----:B------:R-:W-:Y:S01]  /*2a10*/  UMOV UR5, URZ ;  /* 0x0000003f00057c82 */ /* 0x000fe20008000000 */
[----:B------:R-:W-:-:S02]  /*2a20*/  UIADD3.X UR13, UR6, -0x7fffffe0, URZ, UP0, !UPT ;  /* 0x80000020060d7890 */ /* 0x000fc400087fe43f */
[----:B------:R-:W-:Y:S01]  /*2a30*/  UIADD3.64 UR14, UR4, UR14, URZ ;  /* 0x0000000e040e7297 */ /* 0x000fe2000fffe03f */
[-C--:B------:R-:W-:Y:S02]  /*2a40*/  LEA R204, P1, R7, R56.reuse, 0x9 ;  /* 0x0000003807cc7211 */ /* 0x080fe400078248ff */
[-C--:B------:R-:W-:Y:S02]  /*2a50*/  LEA R138, P2, R5, R56.reuse, 0x9 ;  /* 0x00000038058a7211 */ /* 0x080fe400078448ff */
[-C--:B------:R-:W-:Y:S02]  /*2a60*/  LEA R250, P3, R250, R56.reuse, 0x9 ;  /* 0x00000038fafa7211 */ /* 0x080fe400078648ff */
[-C--:B------:R-:W-:Y:S02]  /*2a70*/  LEA R248, P4, R248, R56.reuse, 0x9 ;  /* 0x00000038f8f87211 */ /* 0x080fe400078848ff */
[----:B------:R-:W-:Y:S02]  /*2a80*/  LEA R246, P5, R246, R56, 0x9 ;  /* 0x00000038f6f67211 */ /* 0x000fe400078a48ff */
[----:B------:R-:W-:-:S02]  /*2a90*/  LEA.HI.X R205, R132, R57, RZ, 0x2, P1 ;  /* 0x0000003984cd7211 */ /* 0x000fc400008f14ff */
[----:B------:R-:W-:-:S03]  /*2aa0*/  LEA.HI.X R139, R130, R57, RZ, 0x2, P2 ;  /* 0x00000039828b7211 */ /* 0x000fc600010f14ff */
[----:B------:R-:W-:Y:S01]  /*2ab0*/  STL.64 [R1+0x108], R204 ;  /* 0x000108cc01007387 */ /* 0x000fe20000100a00 */
[----:B------:R-:W-:-:S03]  /*2ac0*/  LEA.HI.X R251, R126, R57, RZ, 0x2, P3 ;  /* 0x000000397efb7211 */ /* 0x000fc600018f14ff */
[----:B------:R-:W-:Y:S01]  /*2ad0*/  STL.64 [R1+0x100], R138 ;  /* 0x0001008a01007387 */ /* 0x000fe20000100a00 */
[----:B------:R-:W-:-:S03]  /*2ae0*/  LEA.HI.X R249, R124, R57, RZ, 0x2, P4 ;  /* 0x000000397cf97211 */ /* 0x000fc600020f14ff */
[----:B------:R-:W-:Y:S01]  /*2af0*/  STL.64 [R1+0x308], R250 ;  /* 0x000308fa01007387 */ /* 0x000fe20000100a00 */
[----:B------:R-:W-:-:S03]  /*2b00*/  LEA.HI.X R247, R122, R57, RZ, 0x2, P5 ;  /* 0x000000397af77211 */ /* 0x000fc600028f14ff */
[----:B------:R0:W-:Y:S04]  /*2b10*/  STL.64 [R1+0x310], R248 ;  /* 0x000310f801007387 */ /* 0x0001e80000100a00 */
[----:B------:R1:W-:Y:S01]  /*2b20*/  STL.64 [R1+0x318], R246 ;  /* 0x000318f601007387 */ /* 0x0003e20000100a00 */
[----:B--2---:R-:W-:-:S06]  /*2b30*/  WARPGROUP.ARRIVE ;  /* 0x00000000000079c5 */ /* 0x004fcc0000000000 */
[----:B------:R-:W-:Y:S03]  /*2b40*/  HGMMA.64x128x16.F32.BF16 R140, gdesc[UR12].tnspB, R140, gsb0 ;  /* 0x41e000000c8c79f0 */ /* 0x000fe6000800188c */
[----:B------:R-:W-:Y:S02]  /*2b50*/  WARPGROUP.DEPBAR.LE gsb0, 0x0 ;  /* 0x00008000000079c5 */ /* 0x000fe40000010000 */
[----:B------:R-:W-:Y:S04]  /*2b60*/  STL.64 [R1], R140 ;  /* 0x0000008c01007387 */ /* 0x000fe80000100a00 */
[----:B------:R-:W-:Y:S04]  /*2b70*/  STL.64 [R1+0x8], R142 ;  /* 0x0000088e01007387 */ /* 0x000fe80000100a00 */
[----:B------:R-:W-:Y:S04]  /*2b80*/  STL.64 [R1+0x10], R144 ;  /* 0x0000109001007387 */ /* 0x000fe80000100a00 */
[----:B------:R-:W-:Y:S04]  /*2b90*/  STL.64 [R1+0x18], R146 ;  /* 0x0000189201007387 */ /* 0x000fe80000100a00 */
[----:B------:R-:W-:Y:S04]  /*2ba0*/  STL.64 [R1+0x20], R148 ;  /* 0x0000209401007387 */ /* 0x000fe80000100a00 */
[----:B------:R-:W-:Y:S04]  /*2bb0*/  STL.64 [R1+0x28], R150 ;  /* 0x0000289601007387 */ /* 0x000fe80000100a00 */
[----:B------:R-:W-:Y:S04]  /*2bc0*/  STL.64 [R1+0x30], R152 ;  /* 0x0000309801007387 */ /* 0x000fe80000100a00 */
[----:B------:R-:W-:Y:S04]  /*2bd0*/  STL [R1+0x38], R154 ;  /* 0x0000389a01007387 */ /* 0x000fe80000100800 */
[----:B------:R-:W-:Y:S04]  /*2be0*/  STL.64 [R1+0x40], R156 ;  /* 0x0000409c01007387 */ /* 0x000fe80000100a00 */
        /* <DEDUP_REMOVED lines=23> */
[----:B0-----:R-:W3:Y:S04]  /*2d60*/  LDL.LU.64 R248, [R1+0x108] ;  /* 0x0001080001f87983 */ /* 0x001ee80000300a00 */
[----:B------:R-:W4:Y:S01]  /*2d70*/  LDL.LU.64 R250, [R1+0x100] ;  /* 0x0001000001fa7983 */ /* 0x000f220000300a00 */
[----:B------:R-:W-:-:S04]  /*2d80*/  LEA R208, P0, R9, R56, 0x9 ;  /* 0x0000003809d07211 */ /* 0x000fc800078048ff */
[----:B------:R-:W-:Y:S02]  /*2d90*/  LEA.HI.X R209, R134, R57, RZ, 0x2, P0 ;  /* 0x0000003986d17211 */ /* 0x000fe400000f14ff */
[----:B-1----:R-:W-:-:S03]  /*2da0*/  MOV R246, R208 ;  /* 0x000000d000f67202 */ /* 0x002fc60000000f00 */
[----:B------:R-:W-:Y:S02]  /*2db0*/  IMAD.MOV.U32 R247, RZ, RZ, R209 ;  /* 0x000000fffff77224 */ /* 0x000fe400078e00d1 */
[----:B------:R-:W-:-:S04]  /*2dc0*/  IMAD.WIDE.U32 R88, R3, 0x4, R88 ;  /* 0x0000000403587825 */ /* 0x000fc800078e0058 */
[----:B------:R-:W-:Y:S01]  /*2dd0*/  IMAD.WIDE.U32 R246, R3, 0x4, R246 ;  /* 0x0000000403f67825 */ /* 0x000fe200078e00f6 */
[----:B------:R-:W-:Y:S01]  /*2de0*/  UIADD3.64 UR4, UR12, 0xfe, URZ ;  /* 0x000000fe0c047897 */ /* 0x000fe2000fffe03f */
[----:B------:R-:W-:Y:S02]  /*2df0*/  STL.64 [R1+0x2f8], R88 ;  /* 0x0002f85801007387 */ /* 0x000fe40000100a00 */
[----:B------:R-:W-:Y:S02]  /*2e00*/  IMAD.MOV.U32 R0, RZ, RZ, R155 ;  /* 0x000000ffff007224 */ /* 0x000fe400078e009b */
[----:B------:R0:W-:Y:S01]  /*2e10*/  STL.64 [R1+0x2f0], R246 ;  /* 0x0002f0f601007387 */ /* 0x0001e20000100a00 */
[----:B------:R-:W-:Y:S02]  /*2e20*/  IMAD.MOV.U32 R252, RZ, RZ, R171 ;  /* 0x000000fffffc7224 */ /* 0x000fe400078e00ab */
[----:B--2---:R-:W-:Y:S01]  /*2e30*/  WARPGROUP.ARRIVE ;  /* 0x00000000000079c5 */ /* 0x004fe20000000000 */
[----:B------:R-:W-:Y:S01]  /*2e40*/  UMOV UR6, UR10 ;  /* 0x0000000a00067c82 */ /* 0x000fe20008000000 */
[----:B------:R-:W-:-:S04]  /*2e50*/  UMOV UR7, UR11 ;  /* 0x0000000b00077c82 */ /* 0x000fc80008000000 */
[----:B------:R-:W-:Y:S01]  /*2e60*/  HGMMA.64x128x16.F32.BF16 R152, gdesc[UR4].tnspB, RZ, !UPT, gsb0 ;  /* 0x41e00000049879f0 */ /* 0x000fe2000c0018ff */
[----:B0-----:R-:W2:Y:S01]  /*2e70*/  LDL.LU.64 R246, [R1+0x318] ;  /* 0x0003180001f67983 */ /* 0x001ea20000300a00 */
[----:B------:R-:W-:Y:S01]  /*2e80*/  UIADD3.64 UR4, UR12, 0x100, URZ ;  /* 0x000001000c047897 */ /* 0x000fe2000fffe03f */
[----:B------:R-:W-:Y:S01]  /*2e90*/  UMOV UR6, UR14 ;  /* 0x0000000e00067c82 */ /* 0x000fe20008000000 */
[----:B------:R-:W-:Y:S01]  /*2ea0*/  UMOV UR7, UR15 ;  /* 0x0000000f00077c82 */ /* 0x000fe20008000000 */
[C---:B------:R-:W-:Y:S01]  /*2eb0*/  IMAD.SHL.U32 R53, R236.reuse, 0x80, RZ ;  /* 0x00000080ec357824 */ /* 0x040fe200078e00ff */
[-C--:B------:R-:W-:Y:S01]  /*2ec0*/  LEA R236, P3, R236, R56.reuse, 0x9 ;  /* 0x00000038ecec7211 */ /* 0x080fe200078648ff */
[----:B------:R-:W-:Y:S01]  /*2ed0*/  IMAD.SHL.U32 R51, R234, 0x80, RZ ;  /* 0x00000080ea337824 */ /* 0x000fe200078e00ff */
[----:B------:R-:W-:Y:S02]  /*2ee0*/  SHF.R.S32.HI R15, RZ, 0x2, R2 ;  /* 0x00000002ff0f7819 */ /* 0x000fe40000011402 */
[-C--:B------:R-:W-:Y:S01]  /*2ef0*/  LEA R244, P6, R244, R56.reuse, 0x9 ;  /* 0x00000038f4f47211 */ /* 0x080fe200078c48ff */
[----:B------:R-:W-:Y:S01]  /*2f00*/  IMAD.SHL.U32 R49, R232, 0x80, RZ ;  /* 0x00000080e8317824 */ /* 0x000fe200078e00ff */
[-C--:B------:R-:W-:Y:S01]  /*2f10*/  LEA R234, P4, R234, R56.reuse, 0x9 ;  /* 0x00000038eaea7211 */ /* 0x080fe200078848ff */
[----:B------:R-:W-:Y:S01]  /*2f20*/  IMAD.SHL.U32 R120, R242, 0x80, RZ ;  /* 0x00000080f2787824 */ /* 0x000fe200078e00ff */
[----:B------:R-:W-:Y:S01]  /*2f30*/  LOP3.LUT R19, R2, 0x40, RZ, 0xc0, !PT ;  /* 0x0000004002137812 */ /* 0x000fe200078ec0ff */
[----:B------:R-:W-:Y:S01]  /*2f40*/  IMAD.SHL.U32 R128, R240, 0x80, RZ ;  /* 0x00000080f0807824 */ /* 0x000fe200078e00ff */
[----:B------:R-:W-:Y:S01]  /*2f50*/  SHF.L.U32 R136, R238, 0x7, RZ ;  /* 0x00000007ee887819 */ /* 0x000fe200000006ff */
[----:B------:R-:W-:Y:S01]  /*2f60*/  IMAD.SHL.U32 R21, R222, 0x80, RZ ;  /* 0x00000080de157824 */ /* 0x000fe200078e00ff */
[----:B------:R-:W-:Y:S01]  /*2f70*/  LEA R232, P5, R232, R56, 0x9 ;  /* 0x00000038e8e87211 */ /* 0x000fe200078a48ff */
[----:B------:R-:W-:Y:S01]  /*2f80*/  IMAD.SHL.U32 R37, R230, 0x80, RZ ;  /* 0x00000080e6257824 */ /* 0x000fe200078e00ff */
[----:B------:R-:W-:Y:S01]  /*2f90*/  LEA.HI.X R237, R53, R57, RZ, 0x2, P3 ;  /* 0x0000003935ed7211 */ /* 0x000fe200018f14ff */
[----:B------:R-:W-:Y:S01]  /*2fa0*/  IMAD.SHL.U32 R17, R220, 0x80, RZ ;  /* 0x00000080dc117824 */ /* 0x000fe200078e00ff */
[----:B------:R-:W-:-:S02]  /*2fb0*/  SGXT R2, R15, 0x1 ;  /* 0x000000010f02781a */ /* 0x000fc40000000200 */
[-C--:B------:R-:W-:Y:S02]  /*2fc0*/  LEA R242, P0, R242, R56.reuse, 0x9 ;  /* 0x00000038f2f27211 */ /* 0x080fe400078048ff */
[-C--:B------:R-:W-:Y:S02]  /*2fd0*/  LEA R240, P1, R240, R56.reuse, 0x9 ;  /* 0x00000038f0f07211 */ /* 0x080fe400078248ff */
[-C--:B------:R-:W-:Y:S02]  /*2fe0*/  LEA R238, P2, R238, R56.reuse, 0x9 ;  /* 0x00000038eeee7211 */ /* 0x080fe400078448ff */
[----:B------:R-:W-:Y:S02]  /*2ff0*/  LEA.HI.X R245, R118, R57, RZ, 0x2, P6 ;  /* 0x0000003976f57211 */ /* 0x000fe400030f14ff */
[-C--:B------:R-:W-:Y:S02]  /*3000*/  LEA R222, P3, R222, R56.reuse, 0x9 ;  /* 0x00000038dede7211 */ /* 0x080fe400078648ff */
[----:B------:R-:W-:-:S02]  /*3010*/  LEA R230, P6, R230, R56, 0x9 ;  /* 0x00000038e6e67211 */ /* 0x000fc400078c48ff */
[-C--:B------:R-:W-:Y:S02]  /*3020*/  LEA.HI.X R235, R51, R57.reuse, RZ, 0x2, P4 ;  /* 0x0000003933eb7211 */ /* 0x080fe400020f14ff */
[----:B------:R-:W-:Y:S01]  /*3030*/  LEA R220, P4, R220, R56, 0x9 ;  /* 0x00000038dcdc7211 */ /* 0x000fe200078848ff */
[----:B------:R-:W-:Y:S01]  /*3040*/  IMAD.SHL.U32 R29, R226, 0x80, RZ ;  /* 0x00000080e21d7824 */ /* 0x000fe200078e00ff */
[----:B------:R-:W-:Y:S01]  /*3050*/  SHF.L.U32 R13, R218, 0x7, RZ ;  /* 0x00000007da0d7819 */ /* 0x000fe200000006ff */
[----:B------:R-:W-:Y:S01]  /*3060*/  IMAD.SHL.U32 R25, R224, 0x80, RZ ;  /* 0x00000080e0197824 */ /* 0x000fe200078e00ff */
[----:B------:R-:W-:Y:S02]  /*3070*/  LEA.HI.X R233, R49, R57, RZ, 0x2, P5 ;  /* 0x0000003931e97211 */ /* 0x000fe400028f14ff */
[----:B------:R-:W-:Y:S01]  /*3080*/  LOP3.LUT R2, R11, 0x2010, R2, 0xf8, !PT ;  /* 0x000020100b027812 */ /* 0x000fe200078ef802 */
[----:B------:R-:W-:Y:S01]  /*3090*/  IMAD.SHL.U32 R11, R216, 0x80, RZ ;  /* 0x00000080d80b7824 */ /* 0x000fe200078e00ff */
[----:B------:R-:W-:-:S02]  /*30a0*/  SHF.L.U32 R33, R228, 0x7, RZ ;  /* 0x00000007e4217819 */ /* 0x000fc400000006ff */
[----:B------:R-:W-:Y:S02]  /*30b0*/  SHF.L.U32 R27, R80, 0x7, RZ ;  /* 0x00000007501b7819 */ /* 0x000fe400000006ff */
[-C--:B------:R-:W-:Y:S02]  /*30c0*/  LEA.HI.X R243, R120, R57.reuse, RZ, 0x2, P0 ;  /* 0x0000003978f37211 */ /* 0x080fe400000f14ff */
[----:B------:R-:W-:Y:S01]  /*30d0*/  LEA.HI.X R241, R128, R57, RZ, 0x2, P1 ;  /* 0x0000003980f17211 */ /* 0x000fe200008f14ff */
[----:B------:R-:W-:Y:S02]  /*30e0*/  WARPGROUP.DEPBAR.LE gsb0, 0x0 ;  /* 0x00008000000079c5 */ /* 0x000fe40000010000 */
[----:B------:R-:W-:-:S06]  /*30f0*/  WARPGROUP.ARRIVE ;  /* 0x00000000000079c5 */ /* 0x000fcc0000000000 */
[----:B------:R-:W-:Y:S01]  /*3100*/  HGMMA.64x128x16.F32.BF16 R152, gdesc[UR4].tnspB, R152, gsb0 ;  /* 0x41e00000049879f0 */ /* 0x000fe20008001898 */
[----:B---3--:R-:W-:-:S04]  /*3110*/  IMAD.WIDE.U32 R248, R3, 0x4, R248 ;  /* 0x0000000403f87825 */ /* 0x008fc800078e00f8 */
[----:B----4-:R-:W-:Y:S01]  /*3120*/  IMAD.WIDE.U32 R250, R3, 0x4, R250 ;  /* 0x0000000403fa7825 */ /* 0x010fe200078e00fa */
[----:B------:R0:W-:Y:S04]  /*3130*/  STL.64 [R1+0x2e8], R248 ;  /* 0x0002e8f801007387 */ /* 0x0001e80000100a00 */
[----:B0-----:R-:W3:Y:S04]  /*3140*/  LDL.LU.64 R248, [R1+0x310] ;  /* 0x0003100001f87983 */ /* 0x001ee80000300a00 */
[----:B------:R0:W-:Y:S04]  /*3150*/  STL.64 [R1+0x2e0], R250 ;  /* 0x0002e0fa01007387 */ /* 0x0001e80000100a00 */
[----:B0-----:R-:W4:Y:S01]  /*3160*/  LDL.LU.64 R250, [R1+0x308] ;  /* 0x0003080001fa7983 */ /* 0x001f220000300a00 */
[----:B------:R-:W-:-:S02]  /*3170*/  LEA.HI.X R239, R136, R57, RZ, 0x2, P2 ;  /* 0x0000003988ef7211 */ /* 0x000fc400010f14ff */
[-C--:B------:R-:W-:Y:S02]  /*3180*/  LEA R218, P5, R218, R56.reuse, 0x9 ;  /* 0x00000038dada7211 */ /* 0x080fe400078a48ff */
[-C--:B------:R-:W-:Y:S01]  /*3190*/  LEA.HI.X R223, R21, R57.reuse, RZ, 0x2, P3 ;  /* 0x0000003915df7211 */ /* 0x080fe200018f14ff */
[----:B------:R-:W-:Y:S01]  /*31a0*/  IMAD.SHL.U32 R31, R78, 0x80, RZ ;  /* 0x000000804e1f7824 */ /* 0x000fe200078e00ff */
[-C--:B------:R-:W-:Y:S02]  /*31b0*/  LEA R228, P0, R228, R56.reuse, 0x9 ;  /* 0x00000038e4e47211 */ /* 0x080fe400078048ff */
[-C--:B------:R-:W-:Y:S02]  /*31c0*/  LEA R226, P1, R226, R56.reuse, 0x9 ;  /* 0x00000038e2e27211 */ /* 0x080fe400078248ff */
[----:B------:R-:W-:Y:S02]  /*31d0*/  LEA R224, P2, R224, R56, 0x9 ;  /* 0x00000038e0e07211 */ /* 0x000fe400078448ff */
[----:B------:R-:W-:-:S02]  /*31e0*/  LEA.HI.X R231, R37, R57, RZ, 0x2, P6 ;  /* 0x0000003925e77211 */ /* 0x000fc400030f14ff */
[-C--:B------:R-:W-:Y:S02]  /*31f0*/  LEA R80, P3, R80, R56.reuse, 0x9 ;  /* 0x0000003850507211 */ /* 0x080fe400078648ff */
[-C--:B------:R-:W-:Y:S02]  /*3200*/  LEA R216, P6, R216, R56.reuse, 0x9 ;  /* 0x00000038d8d87211 */ /* 0x080fe400078c48ff */
[-C--:B------:R-:W-:Y:S01]  /*3210*/  LEA.HI.X R221, R17, R57.reuse, RZ, 0x2, P4 ;  /* 0x0000003911dd7211 */ /* 0x080fe200020f14ff */
[----:B------:R-:W-:Y:S01]  /*3220*/  IMAD.SHL.U32 R35, R76, 0x80, RZ ;  /* 0x000000804c237824 */ /* 0x000fe200078e00ff */
[----:B------:R-:W-:Y:S01]  /*3230*/  LEA R78, P4, R78, R56, 0x9 ;  /* 0x000000384e4e7211 */ /* 0x000fe200078848ff */
[----:B------:R-:W-:Y:S01]  /*3240*/  IMAD.SHL.U32 R15, R86, 0x80, RZ ;  /* 0x00000080560f7824 */ /* 0x000fe200078e00ff */
[----:B------:R-:W-:Y:S01]  /*3250*/  R2UR UR8, R19 ;  /* 0x00000000130872ca */ /* 0x000fe200000e0000 */
[----:B------:R-:W-:Y:S01]  /*3260*/  IMAD.SHL.U32 R19, R84, 0x80, RZ ;  /* 0x0000008054137824 */ /* 0x000fe200078e00ff */
[-C--:B------:R-:W-:Y:S01]  /*3270*/  LEA.HI.X R219, R13, R57.reuse, RZ, 0x2, P5 ;  /* 0x000000390ddb7211 */ /* 0x080fe200028f14ff */
[----:B------:R-:W-:Y:S01]  /*3280*/  IMAD.SHL.U32 R23, R82, 0x80, RZ ;  /* 0x0000008052177824 */ /* 0x000fe200078e00ff */
[-C--:B------:R-:W-:Y:S01]  /*3290*/  LEA.HI.X R229, R33, R57.reuse, RZ, 0x2, P0 ;  /* 0x0000003921e57211 */ /* 0x080fe200000f14ff */
[----:B------:R-:W-:Y:S01]  /*32a0*/  IMAD.SHL.U32 R55, R66, 0x80, RZ ;  /* 0x0000008042377824 */ /* 0x000fe200078e00ff */
[-C--:B------:R-:W-:Y:S01]  /*32b0*/  LEA.HI.X R227, R29, R57.reuse, RZ, 0x2, P1 ;  /* 0x000000391de37211 */ /* 0x080fe200008f14ff */
[----:B------:R-:W-:Y:S01]  /*32c0*/  IMAD.SHL.U32 R47, R74, 0x80, RZ ;  /* 0x000000804a2f7824 */ /* 0x000fe200078e00ff */
        /* <DEDUP_REMOVED lines=14> */
[-C--:B------:R-:W-:Y:S01]  /*33b0*/  LEA.HI.X R77, R35, R57.reuse, RZ, 0x2, P5 ;  /* 0x00000039234d7211 */ /* 0x080fe200028f14ff */
[----:B------:R-:W-:Y:S01]  /*33c0*/  IMAD.SHL.U32 R54, R68, 0x80, RZ ;  /* 0x0000008044367824 */ /* 0x000fe200078e00ff */
[----:B------:R-:W-:Y:S01]  /*33d0*/  SHF.L.U32 R52, R70, 0x7, RZ ;  /* 0x0000000746347819 */ /* 0x000fe200000006ff */
[----:B------:R-:W-:Y:S01]  /*33e0*/  IMAD.SHL.U32 R94, R8, 0x80, RZ ;  /* 0x00000080085e7824 */ /* 0x000fe200078e00ff */
[----:B------:R-:W-:-:S02]  /*33f0*/  LEA.HI.X R87, R15, R57, RZ, 0x2, P0 ;  /* 0x000000390f577211 */ /* 0x000fc400000f14ff */
[-C--:B------:R-:W-:Y:S02]  /*3400*/  LEA.HI.X R85, R19, R57.reuse, RZ, 0x2, P1 ;  /* 0x0000003913557211 */ /* 0x080fe400008f14ff */
[-C--:B------:R-:W-:Y:S02]  /*3410*/  LEA.HI.X R83, R23, R57.reuse, RZ, 0x2, P2 ;  /* 0x0000003917537211 */ /* 0x080fe400010f14ff */
[-C--:B------:R-:W-:Y:S02]  /*3420*/  LEA R62, P5, R62, R56.reuse, 0x9 ;  /* 0x000000383e3e7211 */ /* 0x080fe400078a48ff */
[----:B------:R-:W-:Y:S02]  /*3430*/  LEA.HI.X R67, R55, R57, RZ, 0x2, P3 ;  /* 0x0000003937437211 */ /* 0x000fe400018f14ff */
[----:B------:R-:W-:Y:S02]  /*3440*/  SHF.L.U32 R90, R60, 0x7, RZ ;  /* 0x000000073c5a7819 */ /* 0x000fe400000006ff */
[----:B------:R-:W-:-:S02]  /*3450*/  LEA R72, P0, R72, R56, 0x9 ;  /* 0x0000003848487211 */ /* 0x000fc400078048ff */
[-C--:B------:R-:W-:Y:S02]  /*3460*/  LEA R70, P1, R70, R56.reuse, 0x9 ;  /* 0x0000003846467211 */ /* 0x080fe400078248ff */
[-C--:B------:R-:W-:Y:S02]  /*3470*/  LEA R68, P2, R68, R56.reuse, 0x9 ;  /* 0x0000003844447211 */ /* 0x080fe400078448ff */
[----:B------:R-:W-:Y:S02]  /*3480*/  LEA.HI.X R75, R47, R57, RZ, 0x2, P6 ;  /* 0x000000392f4b7211 */ /* 0x000fe400030f14ff */
[-C--:B------:R-:W-:Y:S02]  /*3490*/  LEA R8, P3, R8, R56.reuse, 0x9 ;  /* 0x0000003808087211 */ /* 0x080fe400078648ff */
[----:B------:R-:W-:Y:S02]  /*34a0*/  SHF.L.U32 R95, R10, 0x7, RZ ;  /* 0x000000070a5f7819 */ /* 0x000fe400000006ff */
[----:B------:R-:W-:-:S02]  /*34b0*/  LEA R60, P6, R60, R56, 0x9 ;  /* 0x000000383c3c7211 */ /* 0x000fc400078c48ff */
[-C--:B------:R-:W-:Y:S01]  /*34c0*/  LEA.HI.X R65, R59, R57.reuse, RZ, 0x2, P4 ;  /* 0x000000393b417211 */ /* 0x080fe200020f14ff */
[----:B------:R-:W-:Y:S01]  /*34d0*/  IMAD.SHL.U32 R96, R12, 0x80, RZ ;  /* 0x000000800c607824 */ /* 0x000fe200078e00ff */
[-C--:B------:R-:W-:Y:S01]  /*34e0*/  LEA R10, P4, R10, R56.reuse, 0x9 ;  /* 0x000000380a0a7211 */ /* 0x080fe200078848ff */
[----:B------:R-:W-:Y:S01]  /*34f0*/  IMAD.SHL.U32 R91, R58, 0x80, RZ ;  /* 0x000000803a5b7824 */ /* 0x000fe200078e00ff */
[-C--:B------:R-:W-:Y:S01]  /*3500*/  LEA.HI.X R63, R61, R57.reuse, RZ, 0x2, P5 ;  /* 0x000000393d3f7211 */ /* 0x080fe200028f14ff */
[----:B------:R-:W-:Y:S01]  /*3510*/  IMAD.SHL.U32 R92, R4, 0x80, RZ ;  /* 0x00000080045c7824 */ /* 0x000fe200078e00ff */
[-C--:B------:R-:W-:Y:S01]  /*3520*/  LEA.HI.X R73, R50, R57.reuse, RZ, 0x2, P0 ;  /* 0x0000003932497211 */ /* 0x080fe200000f14ff */
[----:B------:R-:W-:Y:S01]  /*3530*/  IMAD.SHL.U32 R93, R6, 0x80, RZ ;  /* 0x00000080065d7824 */ /* 0x000fe200078e00ff */
[-C--:B------:R-:W-:Y:S01]  /*3540*/  LEA.HI.X R71, R52, R57.reuse, RZ, 0x2, P1 ;  /* 0x0000003934477211 */ /* 0x080fe200008f14ff */
[----:B------:R-:W-:Y:S01]  /*3550*/  IMAD.SHL.U32 R101, R22, 0x80, RZ ;  /* 0x0000008016657824 */ /* 0x000fe200078e00ff */
[----:B------:R-:W-:Y:S01]  /*3560*/  LEA.HI.X R69, R54, R57, RZ, 0x2, P2 ;  /* 0x0000003936457211 */ /* 0x000fe200010f14ff */
[----:B------:R-:W-:Y:S01]  /*3570*/  IMAD.SHL.U32 R97, R14, 0x80, RZ ;  /* 0x000000800e617824 */ /* 0x000fe200078e00ff */
[----:B------:R-:W-:-:S02]  /*3580*/  LEA R12, P5, R12, R56, 0x9 ;  /* 0x000000380c0c7211 */ /* 0x000fc400078a48ff */
[-C--:B------:R-:W-:Y:S01]  /*3590*/  LEA.HI.X R9, R94, R57.reuse, RZ, 0x2, P3 ;  /* 0x000000395e097211 */ /* 0x080fe200018f14ff */
[----:B------:R-:W-:Y:S01]  /*35a0*/  IMAD.SHL.U32 R102, R24, 0x80, RZ ;  /* 0x0000008018667824 */ /* 0x000fe200078e00ff */
[-C--:B------:R-:W-:Y:S02]  /*35b0*/  LEA R58, P0, R58, R56.reuse, 0x9 ;  /* 0x000000383a3a7211 */ /* 0x080fe400078048ff */
[-C--:B------:R-:W-:Y:S02]  /*35c0*/  LEA R4, P1, R4, R56.reuse, 0x9 ;  /* 0x0000003804047211 */ /* 0x080fe400078248ff */
[-C--:B------:R-:W-:Y:S02]  /*35d0*/  LEA R6, P2, R6, R56.reuse, 0x9 ;  /* 0x0000003806067211 */ /* 0x080fe400078448ff */
[----:B------:R-:W-:Y:S02]  /*35e0*/  LEA.HI.X R61, R90, R57, RZ, 0x2, P6 ;  /* 0x000000395a3d7211 */ /* 0x000fe400030f14ff */
[----:B------:R-:W-:-:S02]  /*35f0*/  LEA R22, P3, R22, R56, 0x9 ;  /* 0x0000003816167211 */ /* 0x000fc400078648ff */
        /* <DEDUP_REMOVED lines=9> */
[-C--:B------:R-:W-:Y:S01]  /*3690*/  LEA.HI.X R59, R91, R57.reuse, RZ, 0x2, P0 ;  /* 0x000000395b3b7211 */ /* 0x080fe200000f14ff */
[----:B------:R-:W-:Y:S01]  /*36a0*/  IMAD.SHL.U32 R104, R28, 0x80, RZ ;  /* 0x000000801c687824 */ /* 0x000fe200078e00ff */
[----:B------:R-:W-:-:S02]  /*36b0*/  LEA.HI.X R5, R92, R57, RZ, 0x2, P1 ;  /* 0x000000395c057211 */ /* 0x000fc400008f14ff */
[-C--:B------:R-:W-:Y:S02]  /*36c0*/  LEA.HI.X R7, R93, R57.reuse, RZ, 0x2, P2 ;  /* 0x000000395d077211 */ /* 0x080fe400010f14ff */
[-C--:B------:R-:W-:Y:S02]  /*36d0*/  LEA R26, P5, R26, R56.reuse, 0x9 ;  /* 0x000000381a1a7211 */ /* 0x080fe400078a48ff */
[----:B------:R-:W-:Y:S01]  /*36e0*/  LEA.HI.X R23, R101, R57, RZ, 0x2, P3 ;  /* 0x0000003965177211 */ /* 0x000fe200018f14ff */
[----:B------:R-:W-:Y:S01]  /*36f0*/  IMAD.SHL.U32 R109, R38, 0x80, RZ ;  /* 0x00000080266d7824 */ /* 0x000fe200078e00ff */
[-C--:B------:R-:W-:Y:S02]  /*3700*/  LEA R16, P0, R16, R56.reuse, 0x9 ;  /* 0x0000003810107211 */ /* 0x080fe400078048ff */
[-C--:B------:R-:W-:Y:S02]  /*3710*/  LEA R18, P1, R18, R56.reuse, 0x9 ;  /* 0x0000003812127211 */ /* 0x080fe400078248ff */
[----:B------:R-:W-:-:S02]  /*3720*/  LEA R20, P2, R20, R56, 0x9 ;  /* 0x0000003814147211 */ /* 0x000fc400078448ff */
[-C--:B------:R-:W-:Y:S02]  /*3730*/  LEA.HI.X R15, R97, R57.reuse, RZ, 0x2, P6 ;  /* 0x00000039610f7211 */ /* 0x080fe400030f14ff */
[-C--:B------:R-:W-:Y:S02]  /*3740*/  LEA R36, P3, R36, R56.reuse, 0x9 ;  /* 0x0000003824247211 */ /* 0x080fe400078648ff */
[-C--:B------:R-:W-:Y:S02]  /*3750*/  LEA R28, P6, R28, R56.reuse, 0x9 ;  /* 0x000000381c1c7211 */ /* 0x080fe400078c48ff */
[-C--:B------:R-:W-:Y:S02]  /*3760*/  LEA.HI.X R25, R102, R57.reuse, RZ, 0x2, P4 ;  /* 0x0000003966197211 */ /* 0x080fe400020f14ff */
[----:B------:R-:W-:Y:S01]  /*3770*/  LEA R38, P4, R38, R56, 0x9 ;  /* 0x0000003826267211 */ /* 0x000fe200078848ff */
[----:B------:R-:W-:Y:S01]  /*3780*/  IMAD.SHL.U32 R106, R32, 0x80, RZ ;  /* 0x00000080206a7824 */ /* 0x000fe200078e00ff */
[----:B------:R-:W-:Y:S01]  /*3790*/  SHF.L.U32 R110, R40, 0x7, RZ ;  /* 0x00000007286e7819 */ /* 0x000fe200000006ff */
[----:B------:R-:W-:Y:S01]  /*37a0*/  IMAD.SHL.U32 R107, R34, 0x80, RZ ;  /* 0x00000080226b7824 */ /* 0x000fe200078e00ff */
[----:B------:R-:W-:Y:S01]  /*37b0*/  LEA.HI.X R27, R103, R57, RZ, 0x2, P5 ;  /* 0x00000039671b7211 */ /* 0x000fe200028f14ff */
[----:B------:R-:W-:Y:S01]  /*37c0*/  IMAD.SHL.U32 R111, R42, 0x80, RZ ;  /* 0x000000802a6f7824 */ /* 0x000fe200078e00ff */
[----:B------:R-:W-:-:S02]  /*37d0*/  SHF.L.U32 R105, R30, 0x7, RZ ;  /* 0x000000071e697819 */ /* 0x000fc400000006ff */
[-C--:B------:R-:W-:Y:S02]  /*37e0*/  LEA.HI.X R17, R98, R57.reuse, RZ, 0x2, P0 ;  /* 0x0000003962117211 */ /* 0x080fe400000f14ff */
[-C--:B------:R-:W-:Y:S02]  /*37f0*/  LEA.HI.X R19, R99, R57.reuse, RZ, 0x2, P1 ;  /* 0x0000003963137211 */ /* 0x080fe400008f14ff */
[-C--:B------:R-:W-:Y:S02]  /*3800*/  LEA.HI.X R21, R100, R57.reuse, RZ, 0x2, P2 ;  /* 0x0000003964157211 */ /* 0x080fe400010f14ff */
[----:B------:R-:W-:Y:S02]  /*3810*/  LEA R40, P5, R40, R56, 0x9 ;  /* 0x0000003828287211 */ /* 0x000fe400078a48ff */
[----:B------:R-:W-:Y:S02]  /*3820*/  LEA.HI.X R37, R108, R57, RZ, 0x2, P3 ;  /* 0x000000396c257211 */ /* 0x000fe400018f14ff */
[----:B------:R-:W-:-:S02]  /*3830*/  SHF.L.U32 R114, R39, 0x7, RZ ;  /* 0x0000000727727819 */ /* 0x000fc400000006ff */
[-C--:B------:R-:W-:Y:S02]  /*3840*/  LEA R30, P0, R30, R56.reuse, 0x9 ;  /* 0x000000381e1e7211 */ /* 0x080fe400078048ff */
[-C--:B------:R-:W-:Y:S02]  /*3850*/  LEA R32, P1, R32, R56.reuse, 0x9 ;  /* 0x0000003820207211 */ /* 0x080fe400078248ff */
[-C--:B------:R-:W-:Y:S02]  /*3860*/  LEA R34, P2, R34, R56.reuse, 0x9 ;  /* 0x0000003822227211 */ /* 0x080fe400078448ff */
[----:B------:R-:W-:Y:S02]  /*3870*/  LEA.HI.X R29, R104, R57, RZ, 0x2, P6 ;  /* 0x00000039681d7211 */ /* 0x000fe400030f14ff */
[-C--:B------:R-:W-:Y:S01]  /*3880*/  LEA R50, P3, R39, R56.reuse, 0x9 ;  /* 0x0000003827327211 */ /* 0x080fe200078648ff */
[----:B------:R-:W-:Y:S01]  /*3890*/  IMAD.SHL.U32 R113, R41, 0x80, RZ ;  /* 0x0000008029717824 */ /* 0x000fe200078e00ff */
[----:B------:R-:W-:-:S02]  /*38a0*/  LEA R42, P6, R42, R56, 0x9 ;  /* 0x000000382a2a7211 */ /* 0x000fc400078c48ff */
[-C--:B------:R-:W-:Y:S02]  /*38b0*/  LEA.HI.X R39, R109, R57.reuse, RZ, 0x2, P4 ;  /* 0x000000396d277211 */ /* 0x080fe400020f14ff */
        /* <DEDUP_REMOVED lines=11> */
[-C--:B------:R-:W-:Y:S02]  /*3970*/  LEA R44, P0, R44, R56.reuse, 0x9 ;  /* 0x000000382c2c7211 */ /* 0x080fe400078048ff */
[-C--:B------:R-:W-:Y:S02]  /*3980*/  LEA R46, P1, R46, R56.reuse, 0x9 ;  /* 0x000000382e2e7211 */ /* 0x080fe400078248ff */
[-C--:B------:R-:W-:Y:S02]  /*3990*/  LEA R48, P2, R48, R56.reuse, 0x9 ;  /* 0x0000003830307211 */ /* 0x080fe400078448ff */
[-C--:B------:R-:W-:Y:S02]  /*39a0*/  LEA.HI.X R43, R111, R57.reuse, RZ, 0x2, P6 ;  /* 0x000000396f2b7211 */ /* 0x080fe400030f14ff */
[----:B------:R-:W-:Y:S01]  /*39b0*/  LEA R56, P6, R45, R56, 0x9 ;  /* 0x000000382d387211 */ /* 0x000fe200078c48ff */
[----:B------:R-:W-:Y:S01]  /*39c0*/  UIADD3.64 UR4, UR12, 0x1fe, URZ ;  /* 0x000001fe0c047897 */ /* 0x000fe2000fffe03f */
[----:B------:R-:W-:Y:S01]  /*39d0*/  LEA.HI.X R45, R117, R57, RZ, 0x2, P0 ;  /* 0x00000039752d7211 */ /* 0x000fe200000f14ff */
[----:B------:R-:W-:-:S02]  /*39e0*/  WARPGROUP.DEPBAR.LE gsb0, 0x0 ;  /* 0x00008000000079c5 */ /* 0x000fc40000010000 */
[-C--:B------:R-:W-:Y:S02]  /*39f0*/  LEA.HI.X R47, R116, R57.reuse, RZ, 0x2, P1 ;  /* 0x00000039742f7211 */ /* 0x080fe400008f14ff */
[-C--:B------:R-:W-:Y:S02]  /*3a00*/  LEA.HI.X R49, R115, R57.reuse, RZ, 0x2, P2 ;  /* 0x0000003973317211 */ /* 0x080fe400010f14ff */
[-C--:B------:R-:W-:Y:S02]  /*3a10*/  LEA.HI.X R51, R114, R57.reuse, RZ, 0x2, P3 ;  /* 0x0000003972337211 */ /* 0x080fe400018f14ff */
[-C--:B------:R-:W-:Y:S02]  /*3a20*/  LEA.HI.X R53, R113, R57.reuse, RZ, 0x2, P4 ;  /* 0x0000003971357211 */ /* 0x080fe400020f14ff */
[-C--:B------:R-:W-:Y:S02]  /*3a30*/  LEA.HI.X R55, R112, R57.reuse, RZ, 0x2, P5 ;  /* 0x0000003970377211 */ /* 0x080fe400028f14ff */
[----:B------:R-:W-:-:S02]  /*3a40*/  LEA.HI.X R57, R90, R57, RZ, 0x2, P6 ;  /* 0x000000395a397211 */ /* 0x000fc400030f14ff */
[----:B------:R-:W-:Y:S01]  /*3a50*/  WARPGROUP.ARRIVE ;  /* 0x00000000000079c5 */ /* 0x000fe20000000000 */
[----:B------:R-:W-:Y:S01]  /*3a60*/  UMOV UR6, UR10 ;  /* 0x0000000a00067c82 */ /* 0x000fe20008000000 */
[----:B------:R-:W-:-:S04]  /*3a70*/  UMOV UR7, UR11 ;  /* 0x0000000b00077c82 */ /* 0x000fc80008000000 */
[----:B------:R-:W-:Y:S01]  /*3a80*/  HGMMA.64x128x16.F32.BF16 R88, gdesc[UR4].tnspB, RZ, !UPT, gsb0 ;  /* 0x41e00000045879f0 */ /* 0x000fe2000c0018ff */
[C---:B------:R-:W-:Y:S01]  /*3a90*/  IMAD.WIDE.U32 R4, R3.reuse, 0x4, R4 ;  /* 0x0000000403047825 */ /* 0x040fe200078e0004 */
[----:B------:R-:W-:Y:S01]  /*3aa0*/  UIADD3.64 UR4, UR12, 0x200, URZ ;  /* 0x000002000c047897 */ /* 0x000fe2000fffe03f */
[----:B------:R-:W-:Y:S01]  /*3ab0*/  UMOV UR6, UR14 ;  /* 0x0000000e00067c82 */ /* 0x000fe20008000000 */
[----:B------:R-:W-:Y:S01]  /*3ac0*/  UMOV UR7, UR15 ;  /* 0x0000000f00077c82 */ /* 0x000fe20008000000 */
[----:B----4-:R-:W-:-:S05]  /*3ad0*/  IMAD.WIDE.U32 R250, R3, 0x4, R250 ;  /* 0x0000000403fa7825 */ /* 0x010fca00078e00fa */
[----:B------:R3:W-:Y:S02]  /*3ae0*/  STL.64 [R1+0x2d8], R250 ;  /* 0x0002d8fa01007387 */ /* 0x0007e40000100a00 */
[----:B---3--:R-:W-:-:S04]  /*3af0*/  IMAD.WIDE.U32 R250, R3, 0x4, R248 ;  /* 0x0000000403fa7825 */ /* 0x008fc800078e00f8 */
[C---:B--2---:R-:W-:Y:S01]  /*3b00*/  IMAD.WIDE.U32 R248, R3.reuse, 0x4, R246 ;  /* 0x0000000403f87825 */ /* 0x044fe200078e00f6 */
[----:B------:R-:W-:Y:S03]  /*3b10*/  STL.64 [R1+0x2d0], R250 ;  /* 0x0002d0fa01007387 */ /* 0x000fe60000100a00 */
[C---:B------:R-:W-:Y:S01]  /*3b20*/  IMAD.WIDE.U32 R246, R3.reuse, 0x4, R244 ;  /* 0x0000000403f67825 */ /* 0x040fe200078e00f4 */
        /* <DEDUP_REMOVED lines=57> */
[----:B------:R-:W-:Y:S01]  /*3ec0*/  IMAD.WIDE.U32 R60, R3, 0x4, R58 ;  /* 0x00000004033c7825 */ /* 0x000fe200078e003a */
[----:B------:R-:W-:-:S02]  /*3ed0*/  WARPGROUP.DEPBAR.LE gsb0, 0x0 ;  /* 0x00008000000079c5 */ /* 0x000fc40000010000 */
[----:B------:R-:W-:Y:S01]  /*3ee0*/  STL.64 [R1+0x1e0], R62 ;  /* 0x0001e03e01007387 */ /* 0x000fe20000100a00 */
[C---:B------:R-:W-:Y:S01]  /*3ef0*/  IMAD.WIDE.U32 R58, R3.reuse, 0x4, R6 ;  /* 0x00000004033a7825 */ /* 0x040fe200078e0006 */
[----:B------:R-:W-:Y:S02]  /*3f00*/  WARPGROUP.ARRIVE ;  /* 0x00000000000079c5 */ /* 0x000fe40000000000 */
[----:B------:R-:W-:Y:S01]  /*3f10*/  STL.64 [R1+0x1d8], R60 ;  /* 0x0001d83c01007387 */ /* 0x000fe20000100a00 */
[----:B------:R-:W-:-:S03]  /*3f20*/  IMAD.WIDE.U32 R6, R3, 0x4, R8 ;  /* 0x0000000403067825 */ /* 0x000fc600078e0008 */
[----:B------:R0:W-:Y:S01]  /*3f30*/  STL.64 [R1+0x1d0], R4 ;  /* 0x0001d00401007387 */ /* 0x0001e20000100a00 */
[C---:B------:R-:W-:Y:S01]  /*3f40*/  IMAD.WIDE.U32 R8, R3.reuse, 0x4, R12 ;  /* 0x0000000403087825 */ /* 0x040fe200078e000c */
[----:B------:R-:W-:Y:S02]  /*3f50*/  HGMMA.64x128x16.F32.BF16 R88, gdesc[UR4].tnspB, R88, gsb0 ;  /* 0x41e00000045879f0 */ /* 0x000fe40008001858 */
[----:B------:R-:W-:Y:S04]  /*3f60*/  STL.64 [R1+0x1c8], R58 ;  /* 0x0001c83a01007387 */ /* 0x000fe80000100a00 */
[----:B------:R1:W-:Y:S01]  /*3f70*/  STL.64 [R1+0x1c0], R6 ;  /* 0x0001c00601007387 */ /* 0x0003e20000100a00 */
[----:B0-----:R-:W-:-:S05]  /*3f80*/  IMAD.WIDE.U32 R4, R3, 0x4, R10 ;  /* 0x0000000403047825 */ /* 0x001fca00078e000a */
[----:B------:R0:W-:Y:S01]  /*3f90*/  STL.64 [R1+0x1b8], R4 ;  /* 0x0001b80401007387 */ /* 0x0001e20000100a00 */
[----:B-1----:R-:W-:-:S03]  /*3fa0*/  IMAD.WIDE.U32 R6, R3, 0x4, R14 ;  /* 0x0000000403067825 */ /* 0x002fc600078e000e */
[----:B------:R1:W-:Y:S04]  /*3fb0*/  STL.64 [R1+0x1b0], R8 ;  /* 0x0001b00801007387 */ /* 0x0003e80000100a00 */
[----:B------:R2:W-:Y:S01]  /*3fc0*/  STL.64 [R1+0x1a8], R6 ;  /* 0x0001a80601007387 */ /* 0x0005e20000100a00 */
[----:B0-----:R-:W-:-:S04]  /*3fd0*/  IMAD.WIDE.U32 R4, R3, 0x4, R16 ;  /* 0x0000000403047825 */ /* 0x001fc800078e0010 */
[C---:B-1----:R-:W-:Y:S01]  /*3fe0*/  IMAD.WIDE.U32 R8, R3.reuse, 0x4, R18 ;  /* 0x0000000403087825 */ /* 0x042fe200078e0012 */
[----:B------:R0:W-:Y:S03]  /*3ff0*/  STL.64 [R1+0x1a0], R4 ;  /* 0x0001a00401007387 */ /* 0x0001e60000100a00 */
[C---:B--2---:R-:W-:Y:S01]  /*4000*/  IMAD.WIDE.U32 R6, R3.reuse, 0x4, R20 ;  /* 0x0000000403067825 */ /* 0x044fe200078e0014 */
[----:B------:R1:W-:Y:S04]  /*4010*/  STL.64 [R1+0x198], R8 ;  /* 0x0001980801007387 */ /* 0x0003e80000100a00 */
[----:B------:R2:W-:Y:S01]  /*4020*/  STL.64 [R1+0x190], R6 ;  /* 0x0001900601007387 */ /* 0x0005e20000100a00 */
[----:B0-----:R-:W-:-:S04]  /*4030*/  IMAD.WIDE.U32 R4, R3, 0x4, R22 ;  /* 0x0000000403047825 */ /* 0x001fc800078e0016 */
[C---:B-1----:R-:W-:Y:S01]  /*4040*/  IMAD.WIDE.U32 R8, R3.reuse, 0x4, R24 ;  /* 0x0000000403087825 */ /* 0x042fe200078e0018 */
[----:B------:R0:W-:Y:S03]  /*4050*/  STL.64 [R1+0x188], R4 ;  /* 0x0001880401007387 */ /* 0x0001e60000100a00 */
[C---:B--2---:R-:W-:Y:S01]  /*4060*/  IMAD.WIDE.U32 R6, R3.reuse, 0x4, R28 ;  /* 0x0000000403067825 */ /* 0x044fe200078e001c */
[----:B------:R1:W-:Y:S03]  /*4070*/  STL.64 [R1+0x180], R8 ;  /* 0x0001800801007387 */ /* 0x0003e60000100a00 */
[----:B0-----:R-:W-:-:S04]  /*4080*/  IMAD.WIDE.U32 R4, R3, 0x4, R26 ;  /* 0x0000000403047825 */ /* 0x001fc800078e001a */
[C---:B-1----:R-:W-:Y:S01]  /*4090*/  IMAD.WIDE.U32 R8, R3.reuse, 0x4, R30 ;  /* 0x0000000403087825 */ /* 0x042fe200078e001e */
[----:B------:R0:W-:Y:S04]  /*40a0*/  STL.64 [R1+0x178], R4 ;  /* 0x0001780401007387 */ /* 0x0001e80000100a00 */
[----:B------:R1:W-:Y:S04]  /*40b0*/  STL.64 [R1+0x170], R6 ;  /* 0x0001700601007387 */ /* 0x0003e80000100a00 */
[----:B------:R-:W-:Y:S01]  /*40c0*/  STL.64 [R1+0x168], R8 ;  /* 0x0001680801007387 */ /* 0x000fe20000100a00 */
[----:B0-----:R-:W-:-:S04]  /*40d0*/  IMAD.WIDE.U32 R4, R3, 0x4, R32 ;  /* 0x0000000403047825 */ /* 0x001fc800078e0020 */
[C---:B-1----:R-:W-:Y:S01]  /*40e0*/  IMAD.WIDE.U32 R6, R3.reuse, 0x4, R34 ;  /* 0x0000000403067825 */ /* 0x042fe200078e0022 */
[----:B------:R0:W-:Y:S04]  /*40f0*/  STL.64 [R1+0x160], R4 ;  /* 0x0001600401007387 */ /* 0x0001e80000100a00 */
[----:B------:R1:W-:Y:S01]  /*4100*/  STL.64 [R1+0x158], R6 ;  /* 0x0001580601007387 */ /* 0x0003e20000100a00 */
[----:B0-----:R-:W-:-:S04]  /*4110*/  IMAD.WIDE.U32 R4, R3, 0x4, R36 ;  /* 0x0000000403047825 */ /* 0x001fc800078e0024 */
[C---:B-1----:R-:W-:Y:S01]  /*4120*/  IMAD.WIDE.U32 R6, R3.reuse, 0x4, R38 ;  /* 0x0000000403067825 */ /* 0x042fe200078e0026 */
[----:B------:R0:W-:Y:S04]  /*4130*/  STL.64 [R1+0x150], R4 ;  /* 0x0001500401007387 */ /* 0x0001e80000100a00 */
[----:B------:R1:W-:Y:S01]  /*4140*/  STL.64 [R1+0x148], R6 ;  /* 0x0001480601007387 */ /* 0x0003e20000100a00 */
[----:B0-----:R-:W-:-:S04]  /*4150*/  IMAD.WIDE.U32 R4, R3, 0x4, R40 ;  /* 0x0000000403047825 */ /* 0x001fc800078e0028 */
[C---:B-1----:R-:W-:Y:S01]  /*4160*/  IMAD.WIDE.U32 R6, R3.reuse, 0x4, R42 ;  /* 0x0000000403067825 */ /* 0x042fe200078e002a */
[----:B------:R0:W-:Y:S03]  /*4170*/  STL.64 [R1+0x140], R4 ;  /* 0x0001400401007387 */ /* 0x0001e60000100a00 */
[C---:B------:R-:W-:Y:S01]  /*4180*/  IMAD.WIDE.U32 R8, R3.reuse, 0x4, R46 ;  /* 0x0000000403087825 */ /* 0x040fe200078e002e */
[----:B------:R1:W-:Y:S03]  /*4190*/  STL.64 [R1+0x138], R6 ;  /* 0x0001380601007387 */ /* 0x0003e60000100a00 */
[----:B0-----:R-:W-:-:S04]  /*41a0*/  IMAD.WIDE.U32 R4, R3, 0x4, R44 ;  /* 0x0000000403047825 */ /* 0x001fc800078e002c */
[C---:B-1----:R-:W-:Y:S01]  /*41b0*/  IMAD.WIDE.U32 R6, R3.reuse, 0x4, R48 ;  /* 0x0000000403067825 */ /* 0x042fe200078e0030 */
[----:B------:R0:W-:Y:S04]  /*41c0*/  STL.64 [R1+0x130], R4 ;  /* 0x0001300401007387 */ /* 0x0001e80000100a00 */
[----:B------:R1:W-:Y:S04]  /*41d0*/  STL.64 [R1+0x128], R8 ;  /* 0x0001280801007387 */ /* 0x0003e80000100a00 */
[----:B------:R2:W-:Y:S01]  /*41e0*/  STL.64 [R1+0x120], R6 ;  /* 0x0001200601007387 */ /* 0x0005e20000100a00 */
[----:B0-----:R-:W-:-:S04]  /*41f0*/  IMAD.WIDE.U32 R4, R3, 0x4, R50 ;  /* 0x0000000403047825 */ /* 0x001fc800078e0032 */
[C---:B-1----:R-:W-:Y:S01]  /*4200*/  IMAD.WIDE.U32 R8, R3.reuse, 0x4, R52 ;  /* 0x0000000403087825 */ /* 0x042fe200078e0034 */
[----:B------:R0:W-:Y:S03]  /*4210*/  STL.64 [R1+0x118], R4 ;  /* 0x0001180401007387 */ /* 0x0001e60000100a00 */
[C---:B--2---:R-:W-:Y:S01]  /*4220*/  IMAD.WIDE.U32 R6, R3.reuse, 0x4, R54 ;  /* 0x0000000403067825 */ /* 0x044fe200078e0036 */
[----:B------:R1:W-:Y:S04]  /*4230*/  STL.64 [R1+0x110], R8 ;  /* 0x0001100801007387 */ /* 0x0003e80000100a00 */
[----:B------:R-:W-:Y:S01]  /*4240*/  STL.64 [R1+0x108], R6 ;  /* 0x0001080601007387 */ /* 0x000fe20000100a00 */
[----:B0-----:R-:W-:-:S05]  /*4250*/  IMAD.WIDE.U32 R4, R3, 0x4, R56 ;  /* 0x0000000403047825 */ /* 0x001fca00078e0038 */
[----:B------:R0:W-:Y:S04]  /*4260*/  STL.64 [R1+0x100], R4 ;  /* 0x0001000401007387 */ /* 0x0001e80000100a00 */
[----:B-1----:R-:W2:Y:S04]  /*4270*/  LDL.LU R8, [R1] ;  /* 0x0000000001087983 */ /* 0x002ea80000300800 */
[----:B------:R-:W2:Y:S04]  /*4280*/  LDL.LU R9, [R1+0x8] ;  /* 0x0000080001097983 */ /* 0x000ea80000300800 */
[----:B------:R-:W2:Y:S04]  /*4290*/  LDL.LU R10, [R1+0x40] ;  /* 0x00004000010a7983 */ /* 0x000ea80000300800 */
[----:B------:R-:W2:Y:S04]  /*42a0*/  LDL.LU R11, [R1+0x48] ;  /* 0x00004800010b7983 */ /* 0x000ea80000300800 */
[----:B0-----:R-:W3:Y:S04]  /*42b0*/  LDL.LU R4, [R1+0x10] ;  /* 0x0000100001047983 */ /* 0x001ee80000300800 */
[----:B------:R-:W3:Y:S04]  /*42c0*/  LDL.LU R5, [R1+0x18] ;  /* 0x0000180001057983 */ /* 0x000ee80000300800 */
[----:B------:R-:W3:Y:S04]  /*42d0*/  LDL.LU R6, [R1+0x50] ;  /* 0x0000500001067983 */ /* 0x000ee80000300800 */
[----:B------:R-:W3:Y:S01]  /*42e0*/  LDL.LU R7, [R1+0x58] ;  /* 0x0000580001077983 */ /* 0x000ee20000300800 */
[----:B------:R-:W-:Y:S01]  /*42f0*/  UIADD3.64 UR20, UR12, 0x2fe, URZ ;  /* 0x000002fe0c147897 */ /* 0x000fe2000fffe03f */
[----:B------:R-:W-:-:S02]  /*4300*/  WARPGROUP.DEPBAR.LE gsb0, 0x0 ;  /* 0x00008000000079c5 */ /* 0x000fc40000010000 */
[----:B------:R-:W-:Y:S01]  /*4310*/  WARPGROUP.ARRIVE ;  /* 0x00000000000079c5 */ /* 0x000fe20000000000 */
[----:B------:R-:W-:Y:S01]  /*4320*/  UMOV UR22, UR10 ;  /* 0x0000000a00167c82 */ /* 0x000fe20008000000 */
[----:B------:R-:W-:-:S04]  /*4330*/  UMOV UR23, UR11 ;  /* 0x0000000b00177c82 */ /* 0x000fc80008000000 */
[----:B------:R-:W-:Y:S01]  /*4340*/  HGMMA.64x128x16.F32.BF16 R24, gdesc[UR20].tnspB, RZ, !UPT, gsb0 ;  /* 0x41e00000141879f0 */ /* 0x000fe2000c0018ff */
[----:B------:R-:W-:Y:S01]  /*4350*/  UIADD3.64 UR4, UR12, 0x300, URZ ;  /* 0x000003000c047897 */ /* 0x000fe2000fffe03f */
[----:B------:R-:W-:Y:S01]  /*4360*/  UMOV UR6, UR14 ;  /* 0x0000000e00067c82 */ /* 0x000fe20008000000 */
[----:B------:R-:W-:Y:S01]  /*4370*/  UMOV UR7, UR15 ;  /* 0x0000000f00077c82 */ /* 0x000fe20008000000 */
[----:B------:R-:W-:Y:S02]  /*4380*/  WARPGROUP.DEPBAR.LE gsb0, 0x0 ;  /* 0x00008000000079c5 */ /* 0x000fe40000010000 */
[----:B------:R-:W-:-:S06]  /*4390*/  WARPGROUP.ARRIVE ;  /* 0x00000000000079c5 */ /* 0x000fcc0000000000 */
[----:B------:R-:W-:Y:S03]  /*43a0*/  HGMMA.64x128x16.F32.BF16 R24, gdesc[UR4].tnspB, R24, gsb0 ;  /* 0x41e00000041879f0 */ /* 0x000fe60008001818 */
[----:B------:R-:W-:Y:S02]  /*43b0*/  WARPGROUP.DEPBAR.LE gsb0, 0x0 ;  /* 0x00008000000079c5 */ /* 0x000fe40000010000 */
[----:B------:R-:W-:Y:S06]  /*43c0*/  BAR.SYNC.DEFER_BLOCKING 0x0 ;  /* 0x0000000000007b1d */ /* 0x000fec0000010000 */
[----:B---3--:R0:W-:Y:S04]  /*43d0*/  STS.128 [R2+UR16+0x800], R4 ;  /* 0x0008000402007988 */ /* 0x0081e80008000c10 */
[----:B0-----:R-:W3:Y:S04]  /*43e0*/  LDL.LU R4, [R1+0x20] ;  /* 0x0000200001047983 */ /* 0x001ee80000300800 */
[----:B------:R-:W3:Y:S04]  /*43f0*/  LDL.LU R5, [R1+0x28] ;  /* 0x0000280001057983 */ /* 0x000ee80000300800 */
[----:B------:R-:W3:Y:S04]  /*4400*/  LDL.LU R6, [R1+0x60] ;  /* 0x0000600001067983 */ /* 0x000ee80000300800 */
[----:B------:R-:W3:Y:S04]  /*4410*/  LDL.LU R7, [R1+0x68] ;  /* 0x0000680001077983 */ /* 0x000ee80000300800 */
[----:B--2---:R0:W-:Y:S04]  /*4420*/  STS.128 [R2+UR16], R8 ;  /* 0x0000000802007988 */ /* 0x0041e80008000c10 */
[----:B0-----:R-:W2:Y:S04]  /*4430*/  LDL.LU R8, [R1+0x30] ;  /* 0x0000300001087983 */ /* 0x001ea80000300800 */
[----:B------:R-:W2:Y:S04]  /*4440*/  LDL.LU R9, [R1+0x38] ;  /* 0x0000380001097983 */ /* 0x000ea80000300800 */
[----:B------:R-:W2:Y:S04]  /*4450*/  LDL.LU R10, [R1+0x70] ;  /* 0x00007000010a7983 */ /* 0x000ea80000300800 */
[----:B------:R-:W2:Y:S04]  /*4460*/  LDL.LU R11, [R1+0x78] ;  /* 0x00007800010b7983 */ /* 0x000ea80000300800 */
[----:B---3--:R0:W-:Y:S04]  /*4470*/  STS.128 [R2+UR16+0x1000], R4 ;  /* 0x0010000402007988 */ /* 0x0081e80008000c10 */
[----:B0-----:R-:W3:Y:S04]  /*4480*/  LDL.LU R4, [R1+0x4] ;  /* 0x0000040001047983 */ /* 0x001ee80000300800 */
[----:B------:R-:W3:Y:S04]  /*4490*/  LDL.LU R5, [R1+0xc] ;  /* 0x00000c0001057983 */ /* 0x000ee80000300800 */
[----:B------:R-:W3:Y:S04]  /*44a0*/  LDL.LU R6, [R1+0x44] ;  /* 0x0000440001067983 */ /* 0x000ee80000300800 */
[----:B------:R-:W3:Y:S01]  /*44b0*/  LDL.LU R7, [R1+0x4c] ;  /* 0x00004c0001077983 */ /* 0x000ee20000300800 */
[----:B------:R-:W-:-:S03]  /*44c0*/  LOP3.LUT R3, R2, 0x10, RZ, 0x3c, !PT ;  /* 0x0000001002037812 */ /* 0x000fc600078e3cff */
[----:B--2---:R-:W-:Y:S04]  /*44d0*/  STS.128 [R2+UR16+0x1800], R8 ;  /* 0x0018000802007988 */ /* 0x004fe80008000c10 */
[----:B---3--:R0:W-:Y:S04]  /*44e0*/  STS.128 [R3+UR16], R4 ;  /* 0x0000000403007988 */ /* 0x0081e80008000c10 */
[----:B0-----:R-:W2:Y:S04]  /*44f0*/  LDL.LU R4, [R1+0x14] ;  /* 0x0000140001047983 */ /* 0x001ea80000300800 */
[----:B------:R-:W2:Y:S04]  /*4500*/  LDL.LU R5, [R1+0x1c] ;  /* 0x00001c0001057983 */ /* 0x000ea80000300800 */
[----:B------:R-:W2:Y:S04]  /*4510*/  LDL.LU R6, [R1+0x54] ;  /* 0x0000540001067983 */ /* 0x000ea80000300800 */
[----:B------:R-:W2:Y:S04]  /*4520*/  LDL.LU R7, [R1+0x5c] ;  /* 0x00005c0001077983 */ /* 0x000ea80000300800 */
[----:B------:R-:W3:Y:S04]  /*4530*/  LDL.LU R8, [R1+0x24] ;  /* 0x0000240001087983 */ /* 0x000ee80000300800 */
[----:B------:R-:W3:Y:S04]  /*4540*/  LDL.LU R9, [R1+0x2c] ;  /* 0x00002c0001097983 */ /* 0x000ee80000300800 */
[----:B------:R-:W3:Y:S04]  /*4550*/  LDL.LU R10, [R1+0x64] ;  /* 0x00006400010a7983 */ /* 0x000ee80000300800 */
[----:B------:R-:W3:Y:S04]  /*4560*/  LDL.LU R11, [R1+0x6c] ;  /* 0x00006c00010b7983 */ /* 0x000ee80000300800 */
[----:B--2---:R0:W-:Y:S04]  /*4570*/  STS.128 [R3+UR16+0x800], R4 ;  /* 0x0008000403007988 */ /* 0x0041e80008000c10 */
[----:B0-----:R-:W2:Y:S01]  /*4580*/  LDL.LU R4, [R1+0x34] ;  /* 0x0000340001047983 */ /* 0x001ea20000300800 */
[----:B------:R-:W-:-:S03]  /*4590*/  IMAD.MOV.U32 R5, RZ, RZ, R0 ;  /* 0x000000ffff057224 */ /* 0x000fc600078e0000 */
[----:B------:R-:W4:Y:S04]  /*45a0*/  LDL.LU R0, [R1+0x300] ;  /* 0x0003000001007983 */ /* 0x000f280000300800 */
[----:B------:R-:W2:Y:S01]  /*45b0*/  LDL.LU R6, [R1+0x74] ;  /* 0x0000740001067983 */ /* 0x000ea20000300800 */
[----:B------:R-:W-:-:S03]  /*45c0*/  IMAD.MOV.U32 R7, RZ, RZ, R252 ;  /* 0x000000ffff077224 */ /* 0x000fc600078e00fc */
[----:B---3--:R-:W-:Y:S01]  /*45d0*/  STS.128 [R3+UR16+0x1000], R8 ;  /* 0x0010000803007988 */ /* 0x008fe20008000c10 */
[----:B------:R-:W-:Y:S01]  /*45e0*/  ULEA UR8, UR8, UR16, 0x1 ;  /* 0x0000001008087291 */ /* 0x000fe2000f8e083f */
[----:B------:R-:W-:Y:S01]  /*45f0*/  MOV R16, R152 ;  /* 0x0000009800107202 */ /* 0x000fe20000000f00 */
[----:B------:R-:W-:Y:S02]  /*4600*/  IMAD.MOV.U32 R17, RZ, RZ, R154 ;  /* 0x000000ffff117224 */ /* 0x000fe400078e009a */
[----:B------:R-:W-:Y:S02]  /*4610*/  IMAD.MOV.U32 R18, RZ, RZ, R168 ;  /* 0x000000ffff127224 */ /* 0x000fe400078e00a8 */
[----:B------:R-:W-:Y:S01]  /*4620*/  IMAD.MOV.U32 R19, RZ, RZ, R170 ;  /* 0x000000ffff137224 */ /* 0x000fe200078e00aa */
[----:B------:R-:W-:Y:S01]  /*4630*/  MOV R20, R156 ;  /* 0x0000009c00147202 */ /* 0x000fe20000000f00 */
[----:B------:R-:W-:Y:S02]  /*4640*/  IMAD.MOV.U32 R21, RZ, RZ, R158 ;  /* 0x000000ffff157224 */ /* 0x000fe400078e009e */
[----:B------:R-:W-:-:S02]  /*4650*/  IMAD.MOV.U32 R22, RZ, RZ, R172 ;  /* 0x000000ffff167224 */ /* 0x000fc400078e00ac */
[----:B------:R-:W-:Y:S01]  /*4660*/  IMAD.MOV.U32 R23, RZ, RZ, R174 ;  /* 0x000000ffff177224 */ /* 0x000fe200078e00ae */
[----:B------:R-:W-:Y:S01]  /*4670*/  MOV R217, R162 ;  /* 0x000000a200d97202 */ /* 0x000fe20000000f00 */
[----:B------:R-:W-:Y:S02]  /*4680*/  IMAD.MOV.U32 R216, RZ, RZ, R160 ;  /* 0x000000ffffd87224 */ /* 0x000fe400078e00a0 */
[----:B------:R-:W-:Y:S02]  /*4690*/  IMAD.MOV.U32 R218, RZ, RZ, R176 ;  /* 0x000000ffffda7224 */ /* 0x000fe400078e00b0 */
[----:B------:R-:W-:Y:S01]  /*46a0*/  IMAD.MOV.U32 R219, RZ, RZ, R178 ;  /* 0x000000ffffdb7224 */ /* 0x000fe200078e00b2 */
[----:B------:R-:W-:Y:S01]  /*46b0*/  MOV R178, R104 ;  /* 0x0000006800b27202 */ /* 0x000fe20000000f00 */
[----:B------:R-:W-:Y:S02]  /*46c0*/  IMAD.MOV.U32 R176, RZ, RZ, R88 ;  /* 0x000000ffffb07224 */ /* 0x000fe400078e0058 */
[----:B------:R-:W-:Y:S01]  /*46d0*/  IMAD.MOV.U32 R88, RZ, RZ, R89 ;  /* 0x000000ffff587224 */ /* 0x000fe200078e0059 */
[----:B------:R-:W-:Y:S01]  /*46e0*/  MOV R89, R91 ;  /* 0x0000005b00597202 */ /* 0x000fe20000000f00 */
[----:B------:R-:W-:Y:S01]  /*46f0*/  IMAD.MOV.U32 R91, RZ, RZ, R107 ;  /* 0x000000ffff5b7224 */ /* 0x000fe200078e006b */
[----:B--2---:R-:W-:Y:S01]  /*4700*/  STS.128 [R3+UR16+0x1800], R4 ;  /* 0x0018000403007988 */ /* 0x004fe20008000c10 */
[----:B------:R-:W-:Y:S06]  /*4710*/  BAR.SYNC.DEFER_BLOCKING 0x0 ;  /* 0x0000000000007b1d */ /* 0x000fec0000010000 */
[----:B----4-:R-:W0:Y:S04]  /*4720*/  LDS.128 R8, [R0+UR8] ;  /* 0x0000000800087984 */ /* 0x010e280008000c00 */
[----:B------:R-:W1:Y:S04]  /*4730*/  LDS.128 R4, [R0+UR8+0x100] ;  /* 0x0001000800047984 */ /* 0x000e680008000c00 */
[----:B------:R-:W2:Y:S04]  /*4740*/  LDS.128 R12, [R0+UR8+0x200] ;  /* 0x00020008000c7984 */ /* 0x000ea80008000c00 */
[----:B0-----:R-:W-:Y:S01]  /*4750*/  STL [R1+0x4c], R11 ;  /* 0x00004c0b01007387 */ /* 0x001fe20000100800 */
[----:B------:R-:W-:Y:S01]  /*4760*/  IMAD.MOV.U32 R220, RZ, RZ, R10 ;  /* 0x000000ffffdc7224 */ /* 0x000fe200078e000a */
[----:B------:R-:W-:-:S02]  /*4770*/  MOV R251, R8 ;  /* 0x0000000800fb7202 */ /* 0x000fc40000000f00 */
[----:B-1----:R-:W-:Y:S01]  /*4780*/  STL [R1+0x34], R5 ;  /* 0x0000340501007387 */ /* 0x002fe20000100800 */
[----:B------:R-:W-:Y:S02]  /*4790*/  IMAD.MOV.U32 R249, RZ, RZ, R6 ;  /* 0x000000fffff97224 */ /* 0x000fe400078e0006 */
[----:B------:R-:W-:Y:S01]  /*47a0*/  IMAD.MOV.U32 R248, RZ, RZ, R4 ;  /* 0x000000fffff87224 */ /* 0x000fe200078e0004 */
[----:B------:R-:W-:Y:S01]  /*47b0*/  STL [R1+0x3c], R7 ;  /* 0x00003c0701007387 */ /* 0x000fe20000100800 */
[----:B------:R-:W-:-:S03]  /*47c0*/  IMAD.MOV.U32 R250, RZ, RZ, R9 ;  /* 0x000000fffffa7224 */ /* 0x000fc600078e0009 */
[----:B------:R-:W0:Y:S04]  /*47d0*/  LDS.128 R4, [R0+UR8+0x400] ;  /* 0x0004000800047984 */ /* 0x000e280008000c00 */
[----:B------:R-:W1:Y:S04]  /*47e0*/  LDS.128 R8, [R0+UR8+0x300] ;  /* 0x0003000800087984 */ /* 0x000e680008000c00 */
[----:B--2---:R-:W-:Y:S04]  /*47f0*/  STL.64 [R1+0x20], R12 ;  /* 0x0000200c01007387 */ /* 0x004fe80000100a00 */
[----:B------:R-:W-:Y:S04]  /*4800*/  STL.64 [R1+0x28], R14 ;  /* 0x0000280e01007387 */ /* 0x000fe80000100a00 */
[----:B------:R-:W-:Y:S04]  /*4810*/  LDS.128 R12, [R0+UR8+0x500] ;  /* 0x00050008000c7984 */ /* 0x000fe80008000c00 */
[----:B0-----:R-:W-:Y:S01]  /*4820*/  STL.64 [R1], R4 ;  /* 0x0000000401007387 */ /* 0x001fe20000100a00 */
[----:B------:R-:W-:-:S03]  /*4830*/  IMAD.MOV.U32 R252, RZ, RZ, R7 ;  /* 0x000000fffffc7224 */ /* 0x000fc600078e0007 */
[----:B-1----:R-:W-:Y:S04]  /*4840*/  STL.64 [R1+0x10], R8 ;  /* 0x0000100801007387 */ /* 0x002fe80000100a00 */
[----:B------:R-:W-:Y:S04]  /*4850*/  STL.64 [R1+0x18], R10 ;  /* 0x0000180a01007387 */ /* 0x000fe80000100a00 */
[----:B------:R-:W-:Y:S04]  /*4860*/  STL [R1+0x8], R6 ;  /* 0x0000080601007387 */ /* 0x000fe80000100800 */
[----:B------:R-:W-:Y:S04]  /*4870*/  LDS.128 R8, [R0+UR8+0x600] ;  /* 0x0006000800087984 */ /* 0x000fe80008000c00 */
[----:B------:R-:W-:Y:S01]  /*4880*/  LDS.128 R4, [R0+UR8+0x700] ;  /* 0x0007000800047984 */ /* 0x000fe20008000c00 */
[----:B------:R-:W-:Y:S06]  /*4890*/  BAR.SYNC.DEFER_BLOCKING 0x0 ;  /* 0x0000000000007b1d */ /* 0x000fec0000010000 */
[----:B------:R0:W-:Y:S04]  /*48a0*/  STS.128 [R2+UR16], R16 ;  /* 0x0000001002007988 */ /* 0x0001e80008000c10 */
[----:B------:R1:W-:Y:S01]  /*48b0*/  STS.128 [R2+UR16+0x800], R20 ;  /* 0x0008001402007988 */ /* 0x0003e20008000c10 */
[----:B0-----:R-:W-:Y:S01]  /*48c0*/  IMAD.MOV.U32 R16, RZ, RZ, R164 ;  /* 0x000000ffff107224 */ /* 0x001fe200078e00a4 */
[----:B------:R-:W-:Y:S01]  /*48d0*/  MOV R18, R180 ;  /* 0x000000b400127202 */ /* 0x000fe20000000f00 */
[----:B------:R-:W-:-:S02]  /*48e0*/  IMAD.MOV.U32 R17, RZ, RZ, R166 ;  /* 0x000000ffff117224 */ /* 0x000fc400078e00a6 */
[----:B------:R-:W-:Y:S02]  /*48f0*/  IMAD.MOV.U32 R19, RZ, RZ, R182 ;  /* 0x000000ffff137224 */ /* 0x000fe400078e00b6 */
[----:B-1----:R-:W-:Y:S02]  /*4900*/  IMAD.MOV.U32 R20, RZ, RZ, R157 ;  /* 0x000000ffff147224 */ /* 0x002fe400078e009d */
[----:B------:R-:W-:Y:S01]  /*4910*/  IMAD.MOV.U32 R21, RZ, RZ, R159 ;  /* 0x000000ffff157224 */ /* 0x000fe200078e009f */
[----:B------:R0:W-:Y:S01]  /*4920*/  STS.128 [R2+UR16+0x1800], R16 ;  /* 0x0018001002007988 */ /* 0x0001e20008000c10 */
[----:B------:R-:W-:Y:S02]  /*4930*/  IMAD.MOV.U32 R22, RZ, RZ, R173 ;  /* 0x000000ffff167224 */ /* 0x000fe400078e00ad */
[----:B------:R-:W-:Y:S01]  /*4940*/  IMAD.MOV.U32 R23, RZ, RZ, R175 ;  /* 0x000000ffff177224 */ /* 0x000fe200078e00af */
[----:B------:R-:W-:Y:S04]  /*4950*/  STS.128 [R2+UR16+0x1000], R216 ;  /* 0x001000d802007988 */ /* 0x000fe80008000c10 */
[----:B------:R1:W-:Y:S01]  /*4960*/  STS.128 [R3+UR16+0x800], R20 ;  /* 0x0008001403007988 */ /* 0x0003e20008000c10 */
[----:B0-----:R-:W-:Y:S01]  /*4970*/  IMAD.MOV.U32 R16, RZ, RZ, R153 ;  /* 0x000000ffff107224 */ /* 0x001fe200078e0099 */
[----:B------:R-:W-:Y:S01]  /*4980*/  MOV R19, R171 ;  /* 0x000000ab00137202 */ /* 0x000fe20000000f00 */
[----:B------:R-:W-:-:S02]  /*4990*/  IMAD.MOV.U32 R17, RZ, RZ, R155 ;  /* 0x000000ffff117224 */ /* 0x000fc400078e009b */
[----:B------:R-:W-:Y:S02]  /*49a0*/  IMAD.MOV.U32 R18, RZ, RZ, R169 ;  /* 0x000000ffff127224 */ /* 0x000fe400078e00a9 */
[----:B-1----:R-:W-:-:S03]  /*49b0*/  IMAD.MOV.U32 R20, RZ, RZ, R165 ;  /* 0x000000ffff147224 */ /* 0x002fc600078e00a5 */
[----:B------:R0:W-:Y:S01]  /*49c0*/  STS.128 [R3+UR16], R16 ;  /* 0x0000001003007988 */ /* 0x0001e20008000c10 */
[----:B------:R-:W-:Y:S01]  /*49d0*/  MOV R21, R167 ;  /* 0x000000a700157202 */ /* 0x000fe20000000f00 */
[----:B------:R-:W-:Y:S02]  /*49e0*/  IMAD.MOV.U32 R22, RZ, RZ, R181 ;  /* 0x000000ffff167224 */ /* 0x000fe400078e00b5 */
[----:B------:R-:W-:-:S05]  /*49f0*/  IMAD.MOV.U32 R23, RZ, RZ, R183 ;  /* 0x000000ffff177224 */ /* 0x000fca00078e00b7 */
[----:B------:R-:W-:Y:S01]  /*4a00*/  STS.128 [R3+UR16+0x1800], R20 ;  /* 0x0018001403007988 */ /* 0x000fe20008000c10 */
[----:B0-----:R-:W-:Y:S01]  /*4a10*/  MOV R16, R161 ;  /* 0x000000a100107202 */ /* 0x001fe20000000f00 */
[----:B------:R-:W-:Y:S02]  /*4a20*/  IMAD.MOV.U32 R17, RZ, RZ, R163 ;  /* 0x000000ffff117224 */ /* 0x000fe400078e00a3 */
[----:B------:R-:W-:Y:S02]  /*4a30*/  IMAD.MOV.U32 R18, RZ, RZ, R177 ;  /* 0x000000ffff127224 */ /* 0x000fe400078e00b1 */
[----:B------:R-:W-:-:S05]  /*4a40*/  IMAD.MOV.U32 R19, RZ, RZ, R179 ;  /* 0x000000ffff137224 */ /* 0x000fca00078e00b3 */
[----:B------:R-:W-:Y:S01]  /*4a50*/  STS.128 [R3+UR16+0x1000], R16 ;  /* 0x0010001003007988 */ /* 0x000fe20008000c10 */
[----:B------:R-:W-:Y:S01]  /*4a60*/  BAR.SYNC.DEFER_BLOCKING 0x0 ;  /* 0x0000000000007b1d */ /* 0x000fe20000010000 */
[----:B------:R-:W-:Y:S02]  /*4a70*/  IMAD.MOV.U32 R177, RZ, RZ, R90 ;  /* 0x000000ffffb17224 */ /* 0x000fe400078e005a */
[----:B------:R-:W-:-:S03]  /*4a80*/  IMAD.MOV.U32 R179, RZ, RZ, R106 ;  /* 0x000000ffffb37224 */ /* 0x000fc600078e006a */
[----:B------:R-:W-:Y:S04]  /*4a90*/  LDS.128 R172, [R0+UR8] ;  /* 0x0000000800ac7984 */ /* 0x000fe80008000c00 */
[----:B------:R-:W-:Y:S04]  /*4aa0*/  LDS.128 R168, [R0+UR8+0x100] ;  /* 0x0001000800a87984 */ /* 0x000fe80008000c00 */
[----:B------:R-:W-:Y:S04]  /*4ab0*/  LDS.128 R164, [R0+UR8+0x200] ;  /* 0x0002000800a47984 */ /* 0x000fe80008000c00 */
[----:B------:R-:W-:Y:S04]  /*4ac0*/  LDS.128 R160, [R0+UR8+0x300] ;  /* 0x0003000800a07984 */ /* 0x000fe80008000c00 */
[----:B------:R-:W-:Y:S04]  /*4ad0*/  LDS.128 R156, [R0+UR8+0x400] ;  /* 0x00040008009c7984 */ /* 0x000fe80008000c00 */
[----:B------:R-:W-:Y:S04]  /*4ae0*/  LDS.128 R152, [R0+UR8+0x500] ;  /* 0x0005000800987984 */ /* 0x000fe80008000c00 */
[----:B------:R-:W-:Y:S04]  /*4af0*/  LDS.128 R20, [R0+UR8+0x600] ;  /* 0x0006000800147984 */ /* 0x000fe80008000c00 */
[----:B------:R-:W-:Y:S01]  /*4b00*/  LDS.128 R16, [R0+UR8+0x700] ;  /* 0x0007000800107984 */ /* 0x000fe20008000c00 */
[----:B------:R-:W-:Y:S01]  /*4b10*/  BAR.SYNC.DEFER_BLOCKING 0x0 ;  /* 0x0000000000007b1d */ /* 0x000fe20000010000 */
[----:B------:R-:W-:Y:S01]  /*4b20*/  IMAD.MOV.U32 R180, RZ, RZ, R92 ;  /* 0x000000ffffb47224 */ /* 0x000fe200078e005c */
[----:B------:R-:W-:Y:S01]  /*4b30*/  MOV R183, R110 ;  /* 0x0000006e00b77202 */ /* 0x000fe20000000f00 */
[----:B------:R-:W-:-:S02]  /*4b40*/  IMAD.MOV.U32 R181, RZ, RZ, R94 ;  /* 0x000000ffffb57224 */ /* 0x000fc400078e005e */
[----:B------:R-:W-:Y:S02]  /*4b50*/  IMAD.MOV.U32 R182, RZ, RZ, R108 ;  /* 0x000000ffffb67224 */ /* 0x000fe400078e006c */
[----:B------:R-:W-:Y:S02]  /*4b60*/  IMAD.MOV.U32 R216, RZ, RZ, R96 ;  /* 0x000000ffffd87224 */ /* 0x000fe400078e0060 */
[----:B------:R-:W-:Y:S02]  /*4b70*/  IMAD.MOV.U32 R217, RZ, RZ, R98 ;  /* 0x000000ffffd97224 */ /* 0x000fe400078e0062 */
[----:B------:R-:W-:Y:S02]  /*4b80*/  IMAD.MOV.U32 R218, RZ, RZ, R112 ;  /* 0x000000ffffda7224 */ /* 0x000fe400078e0070 */
[----:B------:R-:W-:Y:S02]  /*4b90*/  IMAD.MOV.U32 R219, RZ, RZ, R114 ;  /* 0x000000ffffdb7224 */ /* 0x000fe400078e0072 */
[----:B------:R-:W-:Y:S01]  /*4ba0*/  IMAD.MOV.U32 R90, RZ, RZ, R105 ;  /* 0x000000ffff5a7224 */ /* 0x000fe200078e0069 */
[----:B------:R0:W-:Y:S01]  /*4bb0*/  STS.128 [R2+UR16], R176 ;  /* 0x000000b002007988 */ /* 0x0001e20008000c10 */
[----:B------:R-:W-:-:S03]  /*4bc0*/  IMAD.MOV.U32 R92, RZ, RZ, R97 ;  /* 0x000000ffff5c7224 */ /* 0x000fc600078e0061 */
[----:B------:R-:W-:Y:S04]  /*4bd0*/  STS.128 [R2+UR16+0x800], R180 ;  /* 0x000800b402007988 */ /* 0x000fe80008000c10 */
[----:B------:R-:W-:Y:S01]  /*4be0*/  STS.128 [R2+UR16+0x1000], R216 ;  /* 0x001000d802007988 */ /* 0x000fe20008000c10 */
[----:B0-----:R-:W-:Y:S01]  /*4bf0*/  MOV R176, R100 ;  /* 0x0000006400b07202 */ /* 0x001fe20000000f00 */
[----:B------:R-:W-:Y:S02]  /*4c00*/  IMAD.MOV.U32 R177, RZ, RZ, R102 ;  /* 0x000000ffffb17224 */ /* 0x000fe400078e0066 */
[----:B------:R-:W-:Y:S02]  /*4c10*/  IMAD.MOV.U32 R178, RZ, RZ, R116 ;  /* 0x000000ffffb27224 */ /* 0x000fe400078e0074 */
[----:B------:R-:W-:-:S05]  /*4c20*/  IMAD.MOV.U32 R179, RZ, RZ, R118 ;  /* 0x000000ffffb37224 */ /* 0x000fca00078e0076 */
[----:B------:R-:W-:Y:S01]  /*4c30*/  STS.128 [R2+UR16+0x1800], R176 ;  /* 0x001800b002007988 */ /* 0x000fe20008000c10 */
[----:B------:R-:W-:-:S03]  /*4c40*/  IMAD.MOV.U32 R94, RZ, RZ, R113 ;  /* 0x000000ffff5e7224 */ /* 0x000fc600078e0071 */
[----:B------:R0:W-:Y:S01]  /*4c50*/  STS.128 [R3+UR16], R88 ;  /* 0x0000005803007988 */ /* 0x0001e20008000c10 */
[----:B------:R-:W-:Y:S02]  /*4c60*/  IMAD.MOV.U32 R96, RZ, RZ, R101 ;  /* 0x000000ffff607224 */ /* 0x000fe400078e0065 */
[----:B------:R-:W-:Y:S02]  /*4c70*/  IMAD.MOV.U32 R97, RZ, RZ, R103 ;  /* 0x000000ffff617224 */ /* 0x000fe400078e0067 */
[----:B------:R-:W-:Y:S02]  /*4c80*/  IMAD.MOV.U32 R98, RZ, RZ, R117 ;  /* 0x000000ffff627224 */ /* 0x000fe400078e0075 */
[----:B0-----:R-:W-:Y:S01]  /*4c90*/  IMAD.MOV.U32 R88, RZ, RZ, R93 ;  /* 0x000000ffff587224 */ /* 0x001fe200078e005d */
[----:B------:R-:W-:Y:S01]  /*4ca0*/  MOV R90, R109 ;  /* 0x0000006d005a7202 */ /* 0x000fe20000000f00 */
[----:B------:R-:W-:Y:S01]  /*4cb0*/  IMAD.MOV.U32 R89, RZ, RZ, R95 ;  /* 0x000000ffff597224 */ /* 0x000fe200078e005f */
[----:B------:R-:W-:Y:S01]  /*4cc0*/  MOV R95, R115 ;  /* 0x00000073005f7202 */ /* 0x000fe20000000f00 */
[----:B------:R-:W-:-:S02]  /*4cd0*/  IMAD.MOV.U32 R93, RZ, RZ, R99 ;  /* 0x000000ffff5d7224 */ /* 0x000fc400078e0063 */
[----:B------:R-:W-:Y:S02]  /*4ce0*/  IMAD.MOV.U32 R91, RZ, RZ, R111 ;  /* 0x000000ffff5b7224 */ /* 0x000fe400078e006f */
[----:B------:R-:W-:Y:S01]  /*4cf0*/  IMAD.MOV.U32 R99, RZ, RZ, R119 ;  /* 0x000000ffff637224 */ /* 0x000fe200078e0077 */
[----:B------:R-:W-:Y:S04]  /*4d00*/  STS.128 [R3+UR16+0x1000], R92 ;  /* 0x0010005c03007988 */ /* 0x000fe80008000c10 */
[----:B------:R-:W-:Y:S04]  /*4d10*/  STS.128 [R3+UR16+0x800], R88 ;  /* 0x0008005803007988 */ /* 0x000fe80008000c10 */
[----:B------:R-:W-:Y:S01]  /*4d20*/  STS.128 [R3+UR16+0x1800], R96 ;  /* 0x0018006003007988 */ /* 0x000fe20008000c10 */
[----:B------:R-:W-:Y:S01]  /*4d30*/  BAR.SYNC.DEFER_BLOCKING 0x0 ;  /* 0x0000000000007b1d */ /* 0x000fe20000010000 */
[----:B------:R-:W-:Y:S01]  /*4d40*/  MOV R176, R24 ;  /* 0x0000001800b07202 */ /* 0x000fe20000000f00 */
[----:B------:R-:W-:-:S02]  /*4d50*/  IMAD.MOV.U32 R177, RZ, RZ, R26 ;  /* 0x000000ffffb17224 */ /* 0x000fc400078e001a */
[----:B------:R-:W-:Y:S02]  /*4d60*/  IMAD.MOV.U32 R178, RZ, RZ, R40 ;  /* 0x000000ffffb27224 */ /* 0x000fe400078e0028 */
        /* <DEDUP_REMOVED lines=8> */
[----:B------:R-:W-:Y:S01]  /*4df0*/  IMAD.MOV.U32 R179, RZ, RZ, R42 ;  /* 0x000000ffffb37224 */ /* 0x000fe200078e002a */
[----:B------:R-:W-:Y:S06]  /*4e00*/  BAR.SYNC.DEFER_BLOCKING 0x0 ;  /* 0x0000000000007b1d */ /* 0x000fec0000010000 */
[----:B------:R0:W-:Y:S02]  /*4e10*/  STS.128 [R2+UR16], R176 ;  /* 0x000000b002007988 */ /* 0x0001e40008000c10 */
[----:B0-----:R-:W-:Y:S01]  /*4e20*/  IMAD.MOV.U32 R176, RZ, RZ, R36 ;  /* 0x000000ffffb07224 */ /* 0x001fe200078e0024 */
[----:B------:R-:W-:Y:S01]  /*4e30*/  MOV R179, R54 ;  /* 0x0000003600b37202 */ /* 0x000fe20000000f00 */
[----:B------:R-:W-:-:S02]  /*4e40*/  IMAD.MOV.U32 R177, RZ, RZ, R38 ;  /* 0x000000ffffb17224 */ /* 0x000fc400078e0026 */
[----:B------:R-:W-:-:S05]  /*4e50*/  IMAD.MOV.U32 R178, RZ, RZ, R52 ;  /* 0x000000ffffb27224 */ /* 0x000fca00078e0034 */
[----:B------:R0:W-:Y:S04]  /*4e60*/  STS.128 [R2+UR16+0x1800], R176 ;  /* 0x001800b002007988 */ /* 0x0001e80008000c10 */
[----:B0-----:R-:W2:Y:S04]  /*4e70*/  LDL.LU R176, [R1+0x80] ;  /* 0x0000800001b07983 */ /* 0x001ea80000300800 */
[----:B------:R-:W2:Y:S04]  /*4e80*/  LDL.LU R177, [R1+0x88] ;  /* 0x0000880001b17983 */ /* 0x000ea80000300800 */
[----:B------:R-:W2:Y:S04]  /*4e90*/  LDL.LU R178, [R1+0xc0] ;  /* 0x0000c00001b27983 */ /* 0x000ea80000300800 */
[----:B------:R-:W2:Y:S01]  /*4ea0*/  LDL.LU R179, [R1+0xc8] ;  /* 0x0000c80001b37983 */ /* 0x000ea20000300800 */
[----:B------:R-:W-:Y:S01]  /*4eb0*/  IMAD.MOV.U32 R24, RZ, RZ, R25 ;  /* 0x000000ffff187224 */ /* 0x000fe200078e0019 */
[----:B------:R-:W-:Y:S01]  /*4ec0*/  MOV R181, R30 ;  /* 0x0000001e00b57202 */ /* 0x000fe20000000f00 */
        /* <DEDUP_REMOVED lines=8> */
[----:B------:R-:W-:-:S02]  /*4f50*/  IMAD.MOV.U32 R26, RZ, RZ, R41 ;  /* 0x000000ffff1a7224 */ /* 0x000fc400078e0029 */
[----:B------:R-:W-:Y:S01]  /*4f60*/  IMAD.MOV.U32 R27, RZ, RZ, R43 ;  /* 0x000000ffff1b7224 */ /* 0x000fe200078e002b */
[----:B------:R-:W-:Y:S01]  /*4f70*/  STS.128 [R2+UR16+0x800], R180 ;  /* 0x000800b402007988 */ /* 0x000fe20008000c10 */
[----:B------:R-:W-:-:S03]  /*4f80*/  IMAD.MOV.U32 R36, RZ, RZ, R37 ;  /* 0x000000ffff247224 */ /* 0x000fc600078e0025 */
[----:B------:R-:W-:Y:S01]  /*4f90*/  STS.128 [R2+UR16+0x1000], R216 ;  /* 0x001000d802007988 */ /* 0x000fe20008000c10 */
[----:B------:R-:W-:Y:S01]  /*4fa0*/  IMAD.MOV.U32 R37, RZ, RZ, R39 ;  /* 0x000000ffff257224 */ /* 0x000fe200078e0027 */
[----:B------:R-:W-:Y:S02]  /*4fb0*/  MOV R38, R53 ;  /* 0x0000003500267202 */ /* 0x000fe40000000f00 */
[----:B------:R0:W-:Y:S01]  /*4fc0*/  STS.128 [R3+UR16], R24 ;  /* 0x0000001803007988 */ /* 0x0001e20008000c10 */
[----:B------:R-:W-:Y:S02]  /*4fd0*/  IMAD.MOV.U32 R28, RZ, RZ, R33 ;  /* 0x000000ffff1c7224 */ /* 0x000fe400078e0021 */
[----:B------:R-:W-:Y:S02]  /*4fe0*/  IMAD.MOV.U32 R30, RZ, RZ, R49 ;  /* 0x000000ffff1e7224 */ /* 0x000fe400078e0031 */
[----:B------:R-:W-:-:S05]  /*4ff0*/  IMAD.MOV.U32 R39, RZ, RZ, R55 ;  /* 0x000000ffff277224 */ /* 0x000fca00078e0037 */
[----:B------:R-:W-:Y:S01]  /*5000*/  STS.128 [R3+UR16+0x1800], R36 ;  /* 0x0018002403007988 */ /* 0x000fe20008000c10 */
[----:B0-----:R-:W-:Y:S01]  /*5010*/  MOV R24, R29 ;  /* 0x0000001d00187202 */ /* 0x001fe20000000f00 */
[----:B------:R-:W-:Y:S01]  /*5020*/  IMAD.MOV.U32 R25, RZ, RZ, R31 ;  /* 0x000000ffff197224 */ /* 0x000fe200078e001f */
[----:B------:R-:W-:Y:S01]  /*5030*/  MOV R29, R35 ;  /* 0x00000023001d7202 */ /* 0x000fe20000000f00 */
[----:B------:R-:W-:Y:S02]  /*5040*/  IMAD.MOV.U32 R26, RZ, RZ, R45 ;  /* 0x000000ffff1a7224 */ /* 0x000fe400078e002d */
[----:B------:R-:W-:Y:S02]  /*5050*/  IMAD.MOV.U32 R27, RZ, RZ, R47 ;  /* 0x000000ffff1b7224 */ /* 0x000fe400078e002f */
[----:B------:R-:W-:-:S03]  /*5060*/  IMAD.MOV.U32 R31, RZ, RZ, R51 ;  /* 0x000000ffff1f7224 */ /* 0x000fc600078e0033 */
[----:B------:R-:W-:Y:S04]  /*5070*/  STS.128 [R3+UR16+0x800], R24 ;  /* 0x0008001803007988 */ /* 0x000fe80008000c10 */
[----:B------:R-:W-:Y:S01]  /*5080*/  STS.128 [R3+UR16+0x1000], R28 ;  /* 0x0010001c03007988 */ /* 0x000fe20008000c10 */
[----:B------:R-:W-:Y:S06]  /*5090*/  BAR.SYNC.DEFER_BLOCKING 0x0 ;  /* 0x0000000000007b1d */ /* 0x000fec0000010000 */
        /* <DEDUP_REMOVED lines=8> */
[----:B------:R-:W-:Y:S06]  /*5120*/  BAR.SYNC.DEFER_BLOCKING 0x0 ;  /* 0x0000000000007b1d */ /* 0x000fec0000010000 */
[----:B--2---:R0:W-:Y:S04]  /*5130*/  STS.128 [R2+UR16], R176 ;  /* 0x000000b002007988 */ /* 0x0041e80008000c10 */
        /* <DEDUP_REMOVED lines=9> */
[----:B0-----:R-:W2:Y:S04]  /*51d0*/  LDL.LU R176, [R1+0xb0] ;  /* 0x0000b00001b07983 */ /* 0x001ea80000300800 */
[----:B------:R-:W2:Y:S04]  /*51e0*/  LDL.LU R177, [R1+0xb8] ;  /* 0x0000b80001b17983 */ /* 0x000ea80000300800 */
[----:B------:R-:W2:Y:S04]  /*51f0*/  LDL.LU R178, [R1+0xf0] ;  /* 0x0000f00001b27983 */ /* 0x000ea80000300800 */
[----:B------:R-:W2:Y:S04]  /*5200*/  LDL.LU R179, [R1+0xf8] ;  /* 0x0000f80001b37983 */ /* 0x000ea80000300800 */
[----:B---3--:R-:W-:Y:S04]  /*5210*/  STS.128 [R2+UR16+0x1000], R180 ;  /* 0x001000b402007988 */ /* 0x008fe80008000c10 */
[----:B--2---:R0:W-:Y:S04]  /*5220*/  STS.128 [R2+UR16+0x1800], R176 ;  /* 0x001800b002007988 */ /* 0x0041e80008000c10 */
        /* <DEDUP_REMOVED lines=8> */
[----:B--2---:R0:W-:Y:S04]  /*52b0*/  STS.128 [R3+UR16], R176 ;  /* 0x000000b003007988 */ /* 0x0041e80008000c10 */
[----:B0-----:R-:W2:Y:S04]  /*52c0*/  LDL.LU R176, [R1+0xa4] ;  /* 0x0000a40001b07983 */ /* 0x001ea80000300800 */
[----:B------:R-:W2:Y:S04]  /*52d0*/  LDL.LU R177, [R1+0xac] ;  /* 0x0000ac0001b17983 */ /* 0x000ea80000300800 */
[----:B------:R-:W2:Y:S04]  /*52e0*/  LDL.LU R178, [R1+0xe4] ;  /* 0x0000e40001b27983 */ /* 0x000ea80000300800 */
[----:B---3--:R0:W-:Y:S04]  /*52f0*/  STS.128 [R3+UR16+0x800], R180 ;  /* 0x000800b403007988 */ /* 0x0081e80008000c10 */
[----:B------:R-:W2:Y:S04]  /*5300*/  LDL.LU R179, [R1+0xec] ;  /* 0x0000ec0001b37983 */ /* 0x000ea80000300800 */
[----:B0-----:R-:W3:Y:S04]  /*5310*/  LDL.LU R180, [R1+0xb4] ;  /* 0x0000b40001b47983 */ /* 0x001ee80000300800 */
[----:B------:R-:W3:Y:S04]  /*5320*/  LDL.LU R181, [R1+0xbc] ;  /* 0x0000bc0001b57983 */ /* 0x000ee80000300800 */
[----:B------:R-:W3:Y:S04]  /*5330*/  LDL.LU R182, [R1+0xf4] ;  /* 0x0000f40001b67983 */ /* 0x000ee80000300800 */
[----:B------:R-:W3:Y:S01]  /*5340*/  LDL.LU R183, [R1+0xfc] ;  /* 0x0000fc0001b77983 */ /* 0x000ee20000300800 */
        /* <DEDUP_REMOVED lines=12> */
[----:B------:R-:W-:Y:S01]  /*5410*/  MOV R248, R192 ;  /* 0x000000c000f87202 */ /* 0x000fe20000000f00 */
[----:B------:R-:W-:Y:S01]  /*5420*/  IMAD.MOV.U32 R184, RZ, RZ, R185 ;  /* 0x000000ffffb87224 */ /* 0x000fe200078e00b9 */
[----:B------:R-:W-:Y:S01]  /*5430*/  MOV R186, R201 ;  /* 0x000000c900ba7202 */ /* 0x000fe20000000f00 */
[----:B------:R-:W-:Y:S02]  /*5440*/  IMAD.MOV.U32 R249, RZ, RZ, R194 ;  /* 0x000000fffff97224 */ /* 0x000fe400078e00c2 */
[----:B------:R-:W-:Y:S02]  /*5450*/  IMAD.MOV.U32 R250, RZ, RZ, R208 ;  /* 0x000000fffffa7224 */ /* 0x000fe400078e00d0 */
[----:B------:R-:W-:Y:S02]  /*5460*/  IMAD.MOV.U32 R185, RZ, RZ, R187 ;  /* 0x000000ffffb97224 */ /* 0x000fe400078e00bb */
[----:B------:R-:W-:Y:S01]  /*5470*/  IMAD.MOV.U32 R187, RZ, RZ, R203 ;  /* 0x000000ffffbb7224 */ /* 0x000fe200078e00cb */
[----:B------:R-:W-:Y:S01]  /*5480*/  MOV R192, R197 ;  /* 0x000000c500c07202 */ /* 0x000fe20000000f00 */
[----:B------:R-:W-:-:S02]  /*5490*/  IMAD.MOV.U32 R188, RZ, RZ, R193 ;  /* 0x000000ffffbc7224 */ /* 0x000fc400078e00c1 */
[----:B------:R-:W-:Y:S02]  /*54a0*/  IMAD.MOV.U32 R190, RZ, RZ, R209 ;  /* 0x000000ffffbe7224 */ /* 0x000fe400078e00d1 */
[----:B------:R-:W-:Y:S02]  /*54b0*/  IMAD.MOV.U32 R193, RZ, RZ, R199 ;  /* 0x000000ffffc17224 */ /* 0x000fe400078e00c7 */
[----:B------:R-:W-:Y:S01]  /*54c0*/  IMAD.MOV.U32 R194, RZ, RZ, R213 ;  /* 0x000000ffffc27224 */ /* 0x000fe200078e00d5 */
[----:B--2---:R-:W-:Y:S04]  /*54d0*/  STS.128 [R3+UR16+0x1000], R176 ;  /* 0x001000b003007988 */ /* 0x004fe80008000c10 */
[----:B---3--:R-:W-:Y:S01]  /*54e0*/  STS.128 [R3+UR16+0x1800], R180 ;  /* 0x001800b403007988 */ /* 0x008fe20008000c10 */
[----:B------:R-:W-:Y:S06]  /*54f0*/  BAR.SYNC.DEFER_BLOCKING 0x0 ;  /* 0x0000000000007b1d */ /* 0x000fec0000010000 */
[----:B------:R-:W0:Y:S04]  /*5500*/  LDS.128 R236, [R0+UR8] ;  /* 0x0000000800ec7984 */ /* 0x000e280008000c00 */
[----:B------:R-:W1:Y:S04]  /*5510*/  LDS.128 R232, [R0+UR8+0x100] ;  /* 0x0001000800e87984 */ /* 0x000e680008000c00 */
[----:B------:R-:W2:Y:S04]  /*5520*/  LDS.128 R228, [R0+UR8+0x200] ;  /* 0x0002000800e47984 */ /* 0x000ea80008000c00 */
[----:B------:R-:W3:Y:S04]  /*5530*/  LDS.128 R224, [R0+UR8+0x300] ;  /* 0x0003000800e07984 */ /* 0x000ee80008000c00 */
[----:B------:R-:W4:Y:S04]  /*5540*/  LDS.128 R220, [R0+UR8+0x400] ;  /* 0x0004000800dc7984 */ /* 0x000f280008000c00 */
[----:B------:R-:W5:Y:S04]  /*5550*/  LDS.128 R216, [R0+UR8+0x500] ;  /* 0x0005000800d87984 */ /* 0x000f680008000c00 */
[----:B------:R-:W5:Y:S04]  /*5560*/  LDS.128 R180, [R0+UR8+0x600] ;  /* 0x0006000800b47984 */ /* 0x000f680008000c00 */
[----:B------:R-:W5:Y:S01]  /*5570*/  LDS.128 R176, [R0+UR8+0x700] ;  /* 0x0007000800b07984 */ /* 0x000f620008000c00 */
[----:B------:R-:W-:Y:S06]  /*5580*/  BAR.SYNC.DEFER_BLOCKING 0x0 ;  /* 0x0000000000007b1d */ /* 0x000fec0000010000 */
[----:B------:R0:W-:Y:S04]  /*5590*/  STS.128 [R2+UR16+0x800], R244 ;  /* 0x000800f402007988 */ /* 0x0001e80008000c10 */
[----:B------:R1:W-:Y:S01]  /*55a0*/  STS.128 [R2+UR16], R240 ;  /* 0x000000f002007988 */ /* 0x0003e20008000c10 */
[----:B0-----:R-:W-:-:S02]  /*55b0*/  IMAD.MOV.U32 R247, RZ, RZ, R251 ;  /* 0x000000fffff77224 */ /* 0x001fc400078e00fb */
[----:B------:R-:W-:Y:S02]  /*55c0*/  IMAD.MOV.U32 R251, RZ, RZ, R210 ;  /* 0x000000fffffb7224 */ /* 0x000fe400078e00d2 */
[----:B-1----:R-:W-:Y:S01]  /*55d0*/  IMAD.MOV.U32 R240, RZ, RZ, R196 ;  /* 0x000000fffff07224 */ /* 0x002fe200078e00c4 */
[----:B------:R-:W-:Y:S01]  /*55e0*/  MOV R241, R198 ;  /* 0x000000c600f17202 */ /* 0x000fe20000000f00 */
[----:B------:R-:W-:Y:S02]  /*55f0*/  IMAD.MOV.U32 R242, RZ, RZ, R212 ;  /* 0x000000fffff27224 */ /* 0x000fe400078e00d4 */
[----:B------:R-:W-:Y:S01]  /*5600*/  IMAD.MOV.U32 R243, RZ, RZ, R214 ;  /* 0x000000fffff37224 */ /* 0x000fe200078e00d6 */
[----:B------:R-:W-:Y:S04]  /*5610*/  STS.128 [R2+UR16+0x1000], R248 ;  /* 0x001000f802007988 */ /* 0x000fe80008000c10 */
[----:B------:R-:W-:Y:S04]  /*5620*/  STS.128 [R2+UR16+0x1800], R240 ;  /* 0x001800f002007988 */ /* 0x000fe80008000c10 */
[----:B------:R0:W-:Y:S02]  /*5630*/  STS.128 [R3+UR16], R184 ;  /* 0x000000b803007988 */ /* 0x0001e40008000c10 */
[----:B0-----:R-:W-:Y:S01]  /*5640*/  IMAD.MOV.U32 R184, RZ, RZ, R189 ;  /* 0x000000ffffb87224 */ /* 0x001fe200078e00bd */
[----:B------:R-:W-:Y:S01]  /*5650*/  MOV R187, R207 ;  /* 0x000000cf00bb7202 */ /* 0x000fe20000000f00 */
[----:B------:R-:W-:-:S02]  /*5660*/  IMAD.MOV.U32 R185, RZ, RZ, R191 ;  /* 0x000000ffffb97224 */ /* 0x000fc400078e00bf */
[----:B------:R-:W-:Y:S02]  /*5670*/  IMAD.MOV.U32 R189, RZ, RZ, R195 ;  /* 0x000000ffffbd7224 */ /* 0x000fe400078e00c3 */
[----:B------:R-:W-:Y:S02]  /*5680*/  IMAD.MOV.U32 R186, RZ, RZ, R205 ;  /* 0x000000ffffba7224 */ /* 0x000fe400078e00cd */
[----:B------:R-:W-:Y:S02]  /*5690*/  IMAD.MOV.U32 R191, RZ, RZ, R211 ;  /* 0x000000ffffbf7224 */ /* 0x000fe400078e00d3 */
[----:B------:R-:W-:Y:S01]  /*56a0*/  IMAD.MOV.U32 R195, RZ, RZ, R215 ;  /* 0x000000ffffc37224 */ /* 0x000fe200078e00d7 */
[----:B------:R-:W-:Y:S04]  /*56b0*/  STS.128 [R3+UR16+0x800], R184 ;  /* 0x000800b803007988 */ /* 0x000fe80008000c10 */
[----:B------:R-:W-:Y:S04]  /*56c0*/  STS.128 [R3+UR16+0x1000], R188 ;  /* 0x001000bc03007988 */ /* 0x000fe80008000c10 */
[----:B------:R-:W-:Y:S01]  /*56d0*/  STS.128 [R3+UR16+0x1800], R192 ;  /* 0x001800c003007988 */ /* 0x000fe20008000c10 */
[----:B------:R-:W-:Y:S01]  /*56e0*/  BAR.SYNC.DEFER_BLOCKING 0x0 ;  /* 0x0000000000007b1d */ /* 0x000fe20000010000 */
[----:B------:R-:W-:Y:S01]  /*56f0*/  IMAD.MOV.U32 R240, RZ, RZ, R120 ;  /* 0x000000fffff07224 */ /* 0x000fe200078e0078 */
[----:B------:R-:W-:Y:S01]  /*5700*/  MOV R243, R138 ;  /* 0x0000008a00f37202 */ /* 0x000fe20000000f00 */
[----:B------:R-:W-:Y:S01]  /*5710*/  IMAD.MOV.U32 R241, RZ, RZ, R122 ;  /* 0x000000fffff17224 */ /* 0x000fe200078e007a */
[----:B------:R-:W-:Y:S01]  /*5720*/  MOV R120, R206 ;  /* 0x000000ce00787202 */ /* 0x000fe20000000f00 */
[----:B------:R-:W-:-:S02]  /*5730*/  IMAD.MOV.U32 R242, RZ, RZ, R136 ;  /* 0x000000fffff27224 */ /* 0x000fc400078e0088 */
[----:B------:R-:W-:Y:S02]  /*5740*/  IMAD.MOV.U32 R122, RZ, RZ, R204 ;  /* 0x000000ffff7a7224 */ /* 0x000fe400078e00cc */
[----:B------:R-:W-:Y:S02]  /*5750*/  IMAD.MOV.U32 R136, RZ, RZ, R202 ;  /* 0x000000ffff887224 */ /* 0x000fe400078e00ca */
[----:B------:R-:W-:Y:S01]  /*5760*/  IMAD.MOV.U32 R138, RZ, RZ, R200 ;  /* 0x000000ffff8a7224 */ /* 0x000fe200078e00c8 */
[----:B------:R-:W0:Y:S04]  /*5770*/  LDS.128 R212, [R0+UR8] ;  /* 0x0000000800d47984 */ /* 0x000e280008000c00 */
[----:B------:R-:W1:Y:S04]  /*5780*/  LDS.128 R208, [R0+UR8+0x100] ;  /* 0x0001000800d07984 */ /* 0x000e680008000c00 */
[----:B------:R-:W1:Y:S04]  /*5790*/  LDS.128 R204, [R0+UR8+0x200] ;  /* 0x0002000800cc7984 */ /* 0x000e680008000c00 */
[----:B------:R-:W1:Y:S04]  /*57a0*/  LDS.128 R200, [R0+UR8+0x300] ;  /* 0x0003000800c87984 */ /* 0x000e680008000c00 */
[----:B------:R-:W1:Y:S04]  /*57b0*/  LDS.128 R196, [R0+UR8+0x400] ;  /* 0x0004000800c47984 */ /* 0x000e680008000c00 */
[----:B------:R-:W1:Y:S04]  /*57c0*/  LDS.128 R192, [R0+UR8+0x500] ;  /* 0x0005000800c07984 */ /* 0x000e680008000c00 */
[----:B------:R-:W1:Y:S04]  /*57d0*/  LDS.128 R188, [R0+UR8+0x600] ;  /* 0x0006000800bc7984 */ /* 0x000e680008000c00 */
[----:B------:R-:W1:Y:S01]  /*57e0*/  LDS.128 R184, [R0+UR8+0x700] ;  /* 0x0007000800b87984 */ /* 0x000e620008000c00 */
[----:B------:R-:W-:Y:S01]  /*57f0*/  BAR.SYNC.DEFER_BLOCKING 0x0 ;  /* 0x0000000000007b1d */ /* 0x000fe20000010000 */
[----:B------:R-:W-:Y:S01]  /*5800*/  IMAD.MOV.U32 R248, RZ, RZ, R128 ;  /* 0x000000fffff87224 */ /* 0x000fe200078e0080 */
[----:B------:R-:W-:Y:S01]  /*5810*/  MOV R251, R146 ;  /* 0x0000009200fb7202 */ /* 0x000fe20000000f00 */
[----:B------:R-:W-:-:S02]  /*5820*/  IMAD.MOV.U32 R249, RZ, RZ, R130 ;  /* 0x000000fffff97224 */ /* 0x000fc400078e0082 */
[----:B------:R-:W-:Y:S02]  /*5830*/  IMAD.MOV.U32 R250, RZ, RZ, R144 ;  /* 0x000000fffffa7224 */ /* 0x000fe400078e0090 */
[----:B------:R-:W-:Y:S01]  /*5840*/  IMAD.MOV.U32 R246, RZ, RZ, R140 ;  /* 0x000000fffff67224 */ /* 0x000fe200078e008c */
[----:B------:R-:W-:Y:S01]  /*5850*/  MOV R140, R247 ;  /* 0x000000f7008c7202 */ /* 0x000fe20000000f00 */
[----:B------:R-:W-:Y:S02]  /*5860*/  IMAD.MOV.U32 R244, RZ, RZ, R124 ;  /* 0x000000fffff47224 */ /* 0x000fe400078e007c */
[----:B------:R-:W-:Y:S02]  /*5870*/  IMAD.MOV.U32 R245, RZ, RZ, R126 ;  /* 0x000000fffff57224 */ /* 0x000fe400078e007e */
[----:B------:R-:W-:Y:S01]  /*5880*/  IMAD.MOV.U32 R247, RZ, RZ, R142 ;  /* 0x000000fffff77224 */ /* 0x000fe200078e008e */
[----:B------:R2:W-:Y:S04]  /*5890*/  STS.128 [R2+UR16+0x1000], R248 ;  /* 0x001000f802007988 */ /* 0x0005e80008000c10 */
[----:B------:R3:W-:Y:S01]  /*58a0*/  STS.128 [R2+UR16], R240 ;  /* 0x000000f002007988 */ /* 0x0007e20008000c10 */
[----:B------:R-:W-:-:S03]  /*58b0*/  IMAD.MOV.U32 R124, RZ, RZ, R129 ;  /* 0x000000ffff7c7224 */ /* 0x000fc600078e0081 */
[----:B------:R-:W-:Y:S01]  /*58c0*/  STS.128 [R2+UR16+0x800], R244 ;  /* 0x000800f402007988 */ /* 0x000fe20008000c10 */
[----:B--2---:R-:W-:Y:S02]  /*58d0*/  IMAD.MOV.U32 R250, RZ, RZ, R136 ;  /* 0x000000fffffa7224 */ /* 0x004fe400078e0088 */
[----:B------:R-:W-:Y:S02]  /*58e0*/  IMAD.MOV.U32 R136, RZ, RZ, R120 ;  /* 0x000000ffff887224 */ /* 0x000fe400078e0078 */
[----:B------:R-:W-:Y:S01]  /*58f0*/  IMAD.MOV.U32 R120, RZ, RZ, R121 ;  /* 0x000000ffff787224 */ /* 0x000fe200078e0079 */
[----:B---3--:R-:W-:Y:S01]  /*5900*/  MOV R241, R134 ;  /* 0x0000008600f17202 */ /* 0x008fe20000000f00 */
[----:B------:R-:W-:Y:S01]  /*5910*/  IMAD.MOV.U32 R251, RZ, RZ, R122 ;  /* 0x000000fffffb7224 */ /* 0x000fe200078e007a */
[----:B------:R-:W-:Y:S01]  /*5920*/  MOV R122, R137 ;  /* 0x00000089007a7202 */ /* 0x000fe20000000f00 */
[----:B------:R-:W-:Y:S02]  /*5930*/  IMAD.MOV.U32 R240, RZ, RZ, R132 ;  /* 0x000000fffff07224 */ /* 0x000fe400078e0084 */
[----:B------:R-:W-:-:S02]  /*5940*/  IMAD.MOV.U32 R242, RZ, RZ, R148 ;  /* 0x000000fffff27224 */ /* 0x000fc400078e0094 */
[----:B------:R-:W-:Y:S02]  /*5950*/  IMAD.MOV.U32 R243, RZ, RZ, R150 ;  /* 0x000000fffff37224 */ /* 0x000fe400078e0096 */
[----:B------:R-:W-:Y:S02]  /*5960*/  IMAD.MOV.U32 R121, RZ, RZ, R123 ;  /* 0x000000ffff797224 */ /* 0x000fe400078e007b */
[----:B------:R-:W-:Y:S01]  /*5970*/  IMAD.MOV.U32 R123, RZ, RZ, R139 ;  /* 0x000000ffff7b7224 */ /* 0x000fe200078e008b */
[----:B------:R-:W-:Y:S01]  /*5980*/  STS.128 [R2+UR16+0x1800], R240 ;  /* 0x001800f002007988 */ /* 0x000fe20008000c10 */
[----:B------:R-:W-:-:S03]  /*5990*/  IMAD.MOV.U32 R126, RZ, RZ, R145 ;  /* 0x000000ffff7e7224 */ /* 0x000fc600078e0091 */
[----:B------:R2:W-:Y:S01]  /*59a0*/  STS.128 [R3+UR16], R120 ;  /* 0x0000007803007988 */ /* 0x0005e20008000c10 */
[----:B------:R-:W-:Y:S01]  /*59b0*/  MOV R128, R133 ;  /* 0x0000008500807202 */ /* 0x000fe20000000f00 */
[----:B------:R-:W-:Y:S02]  /*59c0*/  IMAD.MOV.U32 R129, RZ, RZ, R135 ;  /* 0x000000ffff817224 */ /* 0x000fe400078e0087 */
[----:B------:R-:W-:Y:S02]  /*59d0*/  IMAD.MOV.U32 R130, RZ, RZ, R149 ;  /* 0x000000ffff827224 */ /* 0x000fe400078e0095 */
[----:B--2---:R-:W-:Y:S01]  /*59e0*/  IMAD.MOV.U32 R120, RZ, RZ, R125 ;  /* 0x000000ffff787224 */ /* 0x004fe200078e007d */
[----:B------:R-:W-:Y:S01]  /*59f0*/  MOV R123, R143 ;  /* 0x0000008f007b7202 */ /* 0x000fe20000000f00 */
[----:B------:R-:W-:Y:S02]  /*5a00*/  IMAD.MOV.U32 R121, RZ, RZ, R127 ;  /* 0x000000ffff797224 */ /* 0x000fe400078e007f */
[----:B------:R-:W-:-:S02]  /*5a10*/  IMAD.MOV.U32 R125, RZ, RZ, R131 ;  /* 0x000000ffff7d7224 */ /* 0x000fc400078e0083 */
        /* <DEDUP_REMOVED lines=9> */
[----:B------:R-:W-:-:S02]  /*5ab0*/  IMAD.MOV.U32 R241, RZ, RZ, R58 ;  /* 0x000000fffff17224 */ /* 0x000fc400078e003a */
[----:B------:R-:W-:Y:S02]  /*5ac0*/  IMAD.MOV.U32 R242, RZ, RZ, R72 ;  /* 0x000000fffff27224 */ /* 0x000fe400078e0048 */
[----:B------:R-:W-:Y:S02]  /*5ad0*/  IMAD.MOV.U32 R58, RZ, RZ, R138 ;  /* 0x000000ffff3a7224 */ /* 0x000fe400078e008a */
[----:B------:R-:W-:Y:S01]  /*5ae0*/  IMAD.MOV.U32 R72, RZ, RZ, R136 ;  /* 0x000000ffff487224 */ /* 0x000fe200078e0088 */
[----:B------:R-:W2:Y:S04]  /*5af0*/  LDS.128 R148, [R0+UR8] ;  /* 0x0000000800947984 */ /* 0x000ea80008000c00 */
[----:B------:R-:W3:Y:S04]  /*5b00*/  LDS.128 R144, [R0+UR8+0x100] ;  /* 0x0001000800907984 */ /* 0x000ee80008000c00 */
[----:B------:R-:W3:Y:S04]  /*5b10*/  LDS.128 R140, [R0+UR8+0x200] ;  /* 0x00020008008c7984 */ /* 0x000ee80008000c00 */
[----:B------:R-:W3:Y:S04]  /*5b20*/  LDS.128 R136, [R0+UR8+0x300] ;  /* 0x0003000800887984 */ /* 0x000ee80008000c00 */
[----:B------:R-:W3:Y:S04]  /*5b30*/  LDS.128 R124, [R0+UR8+0x400] ;  /* 0x00040008007c7984 */ /* 0x000ee80008000c00 */
[----:B------:R-:W3:Y:S04]  /*5b40*/  LDS.128 R120, [R0+UR8+0x500] ;  /* 0x0005000800787984 */ /* 0x000ee80008000c00 */
[----:B------:R-:W3:Y:S04]  /*5b50*/  LDS.128 R132, [R0+UR8+0x600] ;  /* 0x0006000800847984 */ /* 0x000ee80008000c00 */
[----:B------:R-:W3:Y:S01]  /*5b60*/  LDS.128 R128, [R0+UR8+0x700] ;  /* 0x0007000800807984 */ /* 0x000ee20008000c00 */
[----:B------:R-:W-:-:S02]  /*5b70*/  IMAD.MOV.U32 R244, RZ, RZ, R60 ;  /* 0x000000fffff47224 */ /* 0x000fc400078e003c */
[----:B------:R-:W-:Y:S02]  /*5b80*/  IMAD.MOV.U32 R245, RZ, RZ, R62 ;  /* 0x000000fffff57224 */ /* 0x000fe400078e003e */
[----:B------:R-:W-:Y:S02]  /*5b90*/  IMAD.MOV.U32 R246, RZ, RZ, R76 ;  /* 0x000000fffff67224 */ /* 0x000fe400078e004c */
[----:B------:R-:W-:Y:S01]  /*5ba0*/  IMAD.MOV.U32 R247, RZ, RZ, R78 ;  /* 0x000000fffff77224 */ /* 0x000fe200078e004e */
[----:B------:R-:W-:Y:S01]  /*5bb0*/  BAR.SYNC.DEFER_BLOCKING 0x0 ;  /* 0x0000000000007b1d */ /* 0x000fe20000010000 */
[----:B------:R-:W-:-:S05]  /*5bc0*/  MOV R243, R74 ;  /* 0x0000004a00f37202 */ /* 0x000fca0000000f00 */
[----:B------:R-:W4:Y:S04]  /*5bd0*/  LDL.LU R74, [R1+0x3c] ;  /* 0x00003c00014a7983 */ /* 0x000f280000300800 */
[----:B------:R-:W5:Y:S04]  /*5be0*/  LDL.LU R76, [R1+0x4c] ;  /* 0x00004c00014c7983 */ /* 0x000f680000300800 */
[----:B------:R0:W-:Y:S04]  /*5bf0*/  STS.128 [R2+UR16+0x800], R244 ;  /* 0x000800f402007988 */ /* 0x0001e80008000c10 */
[----:B0-----:R-:W2:Y:S04]  /*5c00*/  LDL.LU.64 R244, [R1+0x2d0] ;  /* 0x0002d00001f47983 */ /* 0x001ea80000300a00 */
[----:B------:R-:W3:Y:S01]  /*5c10*/  LDL.LU.64 R246, [R1+0x2f8] ;  /* 0x0002f80001f67983 */ /* 0x000ee20000300a00 */
[----:B------:R-:W-:Y:S01]  /*5c20*/  MOV R78, R250 ;  /* 0x000000fa004e7202 */ /* 0x000fe20000000f00 */
[----:B------:R-:W-:-:S02]  /*5c30*/  IMAD.MOV.U32 R250, RZ, RZ, R80 ;  /* 0x000000fffffa7224 */ /* 0x000fc400078e0050 */
[----:B------:R0:W-:Y:S01]  /*5c40*/  STS.128 [R2+UR16], R240 ;  /* 0x000000f002007988 */ /* 0x0001e20008000c10 */
[----:B------:R-:W-:Y:S01]  /*5c50*/  IMAD.MOV.U32 R80, RZ, RZ, R251 ;  /* 0x000000ffff507224 */ /* 0x000fe200078e00fb */
[----:B------:R-:W-:Y:S01]  /*5c60*/  MOV R251, R82 ;  /* 0x0000005200fb7202 */ /* 0x000fe20000000f00 */
[----:B------:R-:W-:Y:S02]  /*5c70*/  IMAD.MOV.U32 R82, RZ, RZ, R72 ;  /* 0x000000ffff527224 */ /* 0x000fe400078e0048 */
[----:B------:R-:W-:Y:S02]  /*5c80*/  IMAD.MOV.U32 R248, RZ, RZ, R64 ;  /* 0x000000fffff87224 */ /* 0x000fe400078e0040 */
[----:B------:R-:W-:Y:S02]  /*5c90*/  IMAD.MOV.U32 R249, RZ, RZ, R66 ;  /* 0x000000fffff97224 */ /* 0x000fe400078e0042 */
[----:B------:R-:W-:Y:S01]  /*5ca0*/  IMAD.MOV.U32 R72, RZ, RZ, R58 ;  /* 0x000000ffff487224 */ /* 0x000fe200078e003a */
[----:B------:R-:W-:Y:S01]  /*5cb0*/  MOV R58, R73 ;  /* 0x00000049003a7202 */ /* 0x000fe20000000f00 */
[----:B0-----:R-:W-:-:S02]  /*5cc0*/  IMAD.MOV.U32 R240, RZ, RZ, R68 ;  /* 0x000000fffff07224 */ /* 0x001fc400078e0044 */
[----:B------:R-:W-:Y:S01]  /*5cd0*/  IMAD.MOV.U32 R68, RZ, RZ, R56 ;  /* 0x000000ffff447224 */ /* 0x000fe200078e0038 */
[----:B------:R-:W-:Y:S01]  /*5ce0*/  MOV R241, R70 ;  /* 0x0000004600f17202 */ /* 0x000fe20000000f00 */
[----:B------:R-:W-:Y:S02]  /*5cf0*/  IMAD.MOV.U32 R56, RZ, RZ, R57 ;  /* 0x000000ffff387224 */ /* 0x000fe400078e0039 */
[----:B------:R-:W-:Y:S02]  /*5d00*/  IMAD.MOV.U32 R242, RZ, RZ, R84 ;  /* 0x000000fffff27224 */ /* 0x000fe400078e0054 */
[----:B------:R-:W-:Y:S02]  /*5d10*/  IMAD.MOV.U32 R243, RZ, RZ, R86 ;  /* 0x000000fffff37224 */ /* 0x000fe400078e0056 */
[----:B------:R-:W-:Y:S02]  /*5d20*/  IMAD.MOV.U32 R57, RZ, RZ, R59 ;  /* 0x000000ffff397224 */ /* 0x000fe400078e003b */
[----:B------:R-:W-:Y:S01]  /*5d30*/  IMAD.MOV.U32 R59, RZ, RZ, R75 ;  /* 0x000000ffff3b7224 */ /* 0x000fe200078e004b */
[----:B------:R0:W-:Y:S01]  /*5d40*/  STS.128 [R2+UR16+0x1000], R248 ;  /* 0x001000f802007988 */ /* 0x0001e20008000c10 */
[----:B------:R-:W-:-:S03]  /*5d50*/  IMAD.MOV.U32 R60, RZ, RZ, R65 ;  /* 0x000000ffff3c7224 */ /* 0x000fc600078e0041 */
[----:B------:R-:W-:Y:S01]  /*5d60*/  STS.128 [R2+UR16+0x1800], R240 ;  /* 0x001800f002007988 */ /* 0x000fe20008000c10 */
[----:B------:R-:W-:-:S03]  /*5d70*/  IMAD.MOV.U32 R62, RZ, RZ, R81 ;  /* 0x000000ffff3e7224 */ /* 0x000fc600078e0051 */
[----:B------:R1:W-:Y:S01]  /*5d80*/  STS.128 [R3+UR16], R56 ;  /* 0x0000003803007988 */ /* 0x0003e20008000c10 */
[----:B------:R-:W-:Y:S01]  /*5d90*/  MOV R64, R69 ;  /* 0x0000004500407202 */ /* 0x000fe20000000f00 */
[----:B------:R-:W-:Y:S02]  /*5da0*/  IMAD.MOV.U32 R65, RZ, RZ, R71 ;  /* 0x000000ffff417224 */ /* 0x000fe400078e0047 */
[----:B------:R-:W-:Y:S01]  /*5db0*/  IMAD.MOV.U32 R66, RZ, RZ, R85 ;  /* 0x000000ffff427224 */ /* 0x000fe200078e0055 */
[----:B0-----:R-:W4:Y:S04]  /*5dc0*/  LDL.LU.64 R248, [R1+0x2e0] ;  /* 0x0002e00001f87983 */ /* 0x001f280000300a00 */
[----:B------:R-:W2:Y:S01]  /*5dd0*/  LDL.LU.64 R250, [R1+0x2d8] ;  /* 0x0002d80001fa7983 */ /* 0x000ea20000300a00 */
[----:B-1----:R-:W-:Y:S01]  /*5de0*/  IMAD.MOV.U32 R56, RZ, RZ, R61 ;  /* 0x000000ffff387224 */ /* 0x002fe200078e003d */
[----:B------:R-:W-:Y:S01]  /*5df0*/  MOV R59, R79 ;  /* 0x0000004f003b7202 */ /* 0x000fe20000000f00 */
[----:B------:R-:W-:Y:S01]  /*5e00*/  IMAD.MOV.U32 R57, RZ, RZ, R63 ;  /* 0x000000ffff397224 */ /* 0x000fe200078e003f */
[----:B------:R-:W5:Y:S01]  /*5e10*/  LDL.LU.64 R240, [R1+0x2f0] ;  /* 0x0002f00001f07983 */ /* 0x000f620000300a00 */
[----:B------:R-:W-:-:S02]  /*5e20*/  IMAD.MOV.U32 R61, RZ, RZ, R67 ;  /* 0x000000ffff3d7224 */ /* 0x000fc400078e0043 */
[----:B------:R-:W-:Y:S01]  /*5e30*/  IMAD.MOV.U32 R58, RZ, RZ, R77 ;  /* 0x000000ffff3a7224 */ /* 0x000fe200078e004d */
[----:B------:R-:W4:Y:S01]  /*5e40*/  LDL.LU.64 R242, [R1+0x2e8] ;  /* 0x0002e80001f27983 */ /* 0x000f220000300a00 */
[----:B------:R-:W-:Y:S02]  /*5e50*/  IMAD.MOV.U32 R63, RZ, RZ, R83 ;  /* 0x000000ffff3f7224 */ /* 0x000fe400078e0053 */
[----:B------:R-:W-:Y:S01]  /*5e60*/  IMAD.MOV.U32 R67, RZ, RZ, R87 ;  /* 0x000000ffff437224 */ /* 0x000fe200078e0057 */
[----:B------:R-:W-:Y:S04]  /*5e70*/  STS.128 [R3+UR16+0x800], R56 ;  /* 0x0008003803007988 */ /* 0x000fe80008000c10 */
[----:B------:R-:W-:Y:S04]  /*5e80*/  STS.128 [R3+UR16+0x1000], R60 ;  /* 0x0010003c03007988 */ /* 0x000fe80008000c10 */
[----:B------:R-:W-:Y:S01]  /*5e90*/  STS.128 [R3+UR16+0x1800], R64 ;  /* 0x0018004003007988 */ /* 0x000fe20008000c10 */
[----:B------:R-:W-:Y:S06]  /*5ea0*/  BAR.SYNC.DEFER_BLOCKING 0x0 ;  /* 0x0000000000007b1d */ /* 0x000fec0000010000 */
[----:B------:R-:W2:Y:S04]  /*5eb0*/  LDL.LU R2, [R1+0x28] ;  /* 0x0000280001027983 */ /* 0x000ea80000300800 */
[----:B------:R-:W2:Y:S04]  /*5ec0*/  LDL.LU R75, [R1+0x20] ;  /* 0x00002000014b7983 */ /* 0x000ea80000300800 */
[----:B------:R-:W2:Y:S04]  /*5ed0*/  LDL.LU R77, [R1+0x34] ;  /* 0x00003400014d7983 */ /* 0x000ea80000300800 */
[----:B------:R-:W2:Y:S04]  /*5ee0*/  LDL.LU R86, [R1+0x10] ;  /* 0x0000100001567983 */ /* 0x000ea80000300800 */
[----:B------:R-:W2:Y:S04]  /*5ef0*/  LDL.LU R84, [R1+0x18] ;  /* 0x0000180001547983 */ /* 0x000ea80000300800 */
[----:B------:R-:W2:Y:S04]  /*5f00*/  LDL.LU R70, [R1+0x24] ;  /* 0x0000240001467983 */ /* 0x000ea80000300800 */
[----:B------:R-:W-:Y:S04]  /*5f10*/  LDS.128 R56, [R0+UR8+0x500] ;  /* 0x0005000800387984 */ /* 0x000fe80008000c00 */
[----:B------:R-:W-:Y:S04]  /*5f20*/  LDS.128 R60, [R0+UR8+0x600] ;  /* 0x00060008003c7984 */ /* 0x000fe80008000c00 */
[----:B------:R-:W-:Y:S04]  /*5f30*/  LDS.128 R64, [R0+UR8+0x700] ;  /* 0x0007000800407984 */ /* 0x000fe80008000c00 */
[----:B---3--:R0:W-:Y:S04]  /*5f40*/  STG.E desc[UR18][R246.64], R68 ;  /* 0x00000044f6007986 */ /* 0x0081e8000c101912 */
[----:B------:R-:W-:Y:S04]  /*5f50*/  STG.E desc[UR18][R246.64+0x80], R72 ;  /* 0x00008048f6007986 */ /* 0x000fe8000c101912 */
[----:B------:R-:W-:Y:S04]  /*5f60*/  STG.E desc[UR18][R246.64+0x100], R236 ;  /* 0x000100ecf6007986 */ /* 0x000fe8000c101912 */
[----:B------:R1:W-:Y:S04]  /*5f70*/  STG.E desc[UR18][R246.64+0x180], R238 ;  /* 0x000180eef6007986 */ /* 0x0003e8000c101912 */
[----:B0-----:R-:W3:Y:S04]  /*5f80*/  LDL.LU R68, [R1+0x2c] ;  /* 0x00002c0001447983 */ /* 0x001ee80000300800 */
[----:B-1----:R-:W3:Y:S04]  /*5f90*/  LDL.LU.64 R246, [R1+0x2c8] ;  /* 0x0002c80001f67983 */ /* 0x002ee80000300a00 */
[----:B------:R-:W3:Y:S04]  /*5fa0*/  LDL.LU.64 R72, [R1+0x2c0] ;  /* 0x0002c00001487983 */ /* 0x000ee80000300a00 */
[----:B-----5:R0:W-:Y:S04]  /*5fb0*/  STG.E desc[UR18][R240.64], R82 ;  /* 0x00000052f0007986 */ /* 0x0201e8000c101912 */
[----:B------:R1:W-:Y:S04]  /*5fc0*/  STG.E desc[UR18][R240.64+0x80], R80 ;  /* 0x00008050f0007986 */ /* 0x0003e8000c101912 */
[----:B------:R-:W-:Y:S04]  /*5fd0*/  STG.E desc[UR18][R240.64+0x100], R232 ;  /* 0x000100e8f0007986 */ /* 0x000fe8000c101912 */
[----:B0-----:R-:W5:Y:S04]  /*5fe0*/  LDL.LU R82, [R1+0x14] ;  /* 0x0000140001527983 */ /* 0x001f680000300800 */
[----:B-1----:R-:W5:Y:S04]  /*5ff0*/  LDL.LU R80, [R1+0x1c] ;  /* 0x00001c0001507983 */ /* 0x002f680000300800 */
[----:B------:R0:W-:Y:S04]  /*6000*/  STG.E desc[UR18][R240.64+0x180], R234 ;  /* 0x000180eaf0007986 */ /* 0x0001e8000c101912 */
[----:B----4-:R1:W-:Y:S04]  /*6010*/  STG.E desc[UR18][R242.64], R78 ;  /* 0x0000004ef2007986 */ /* 0x0103e8000c101912 */
[----:B------:R4:W-:Y:S04]  /*6020*/  STG.E desc[UR18][R242.64+0x80], R76 ;  /* 0x0000804cf2007986 */ /* 0x0009e8000c101912 */
[----:B0-----:R-:W5:Y:S04]  /*6030*/  LDL.LU.64 R240, [R1+0x2b8] ;  /* 0x0002b80001f07983 */ /* 0x001f680000300a00 */
[----:B-1----:R-:W5:Y:S04]  /*6040*/  LDL.LU R78, [R1] ;  /* 0x00000000014e7983 */ /* 0x002f680000300800 */
[----:B----4-:R-:W4:Y:S04]  /*6050*/  LDL.LU R76, [R1+0x8] ;  /* 0x00000800014c7983 */ /* 0x010f280000300800 */
[----:B------:R-:W-:Y:S04]  /*6060*/  STG.E desc[UR18][R242.64+0x100], R237 ;  /* 0x000100edf2007986 */ /* 0x000fe8000c101912 */
[----:B------:R0:W-:Y:S04]  /*6070*/  STG.E desc[UR18][R242.64+0x180], R239 ;  /* 0x000180eff2007986 */ /* 0x0001e8000c101912 */
[----:B--2---:R-:W-:Y:S04]  /*6080*/  STG.E desc[UR18][R248.64], R77 ;  /* 0x0000004df8007986 */ /* 0x004fe8000c101912 */
[----:B------:R1:W-:Y:S04]  /*6090*/  STG.E desc[UR18][R248.64+0x80], R74 ;  /* 0x0000804af8007986 */ /* 0x0003e8000c101912 */
[----:B0-----:R-:W2:Y:S04]  /*60a0*/  LDL.LU.64 R242, [R1+0x2b0] ;  /* 0x0002b00001f27983 */ /* 0x001ea80000300a00 */
[----:B------:R-:W-:Y:S04]  /*60b0*/  STG.E desc[UR18][R248.64+0x100], R233 ;  /* 0x000100e9f8007986 */ /* 0x000fe8000c101912 */
[----:B------:R0:W-:Y:S04]  /*60c0*/  STG.E desc[UR18][R248.64+0x180], R235 ;  /* 0x000180ebf8007986 */ /* 0x0001e8000c101912 */
[----:B-1----:R-:W2:Y:S04]  /*60d0*/  LDL.LU R74, [R1+0x4] ;  /* 0x00000400014a7983 */ /* 0x002ea80000300800 */
[----:B------:R-:W-:Y:S04]  /*60e0*/  STG.E desc[UR18][R250.64], R75 ;  /* 0x0000004bfa007986 */ /* 0x000fe8000c101912 */
[----:B0-----:R-:W2:Y:S04]  /*60f0*/  LDL.LU.64 R248, [R1+0x2a8] ;  /* 0x0002a80001f87983 */ /* 0x001ea80000300a00 */
[----:B------:R-:W-:Y:S04]  /*6100*/  STG.E desc[UR18][R250.64+0x80], R2 ;  /* 0x00008002fa007986 */ /* 0x000fe8000c101912 */
[----:B------:R-:W-:Y:S04]  /*6110*/  STG.E desc[UR18][R250.64+0x100], R228 ;  /* 0x000100e4fa007986 */ /* 0x000fe8000c101912 */
[----:B------:R0:W-:Y:S04]  /*6120*/  STG.E desc[UR18][R250.64+0x180], R230 ;  /* 0x000180e6fa007986 */ /* 0x0001e8000c101912 */
[----:B------:R-:W-:Y:S04]  /*6130*/  STG.E desc[UR18][R244.64], R86 ;  /* 0x00000056f4007986 */ /* 0x000fe8000c101912 */
[----:B------:R-:W-:Y:S04]  /*6140*/  STG.E desc[UR18][R244.64+0x80], R84 ;  /* 0x00008054f4007986 */ /* 0x000fe8000c101912 */
[----:B0-----:R-:W2:Y:S04]  /*6150*/  LDL.LU.64 R250, [R1+0x2a0] ;  /* 0x0002a00001fa7983 */ /* 0x001ea80000300a00 */
[----:B------:R-:W-:Y:S04]  /*6160*/  STG.E desc[UR18][R244.64+0x100], R224 ;  /* 0x000100e0f4007986 */ /* 0x000fe8000c101912 */
[----:B------:R0:W-:Y:S04]  /*6170*/  STG.E desc[UR18][R244.64+0x180], R226 ;  /* 0x000180e2f4007986 */ /* 0x0001e8000c101912 */
[----:B0-----:R-:W2:Y:S04]  /*6180*/  LDL.LU.64 R244, [R1+0x298] ;  /* 0x0002980001f47983 */ /* 0x001ea80000300a00 */
[----:B---3--:R-:W-:Y:S04]  /*6190*/  STG.E desc[UR18][R246.64], R70 ;  /* 0x00000046f6007986 */ /* 0x008fe8000c101912 */
[----:B------:R-:W-:Y:S04]  /*61a0*/  STG.E desc[UR18][R246.64+0x80], R68 ;  /* 0x00008044f6007986 */ /* 0x000fe8000c101912 */
[----:B------:R-:W-:Y:S04]  /*61b0*/  STG.E desc[UR18][R246.64+0x100], R229 ;  /* 0x000100e5f6007986 */ /* 0x000fe8000c101912 */
[----:B------:R0:W-:Y:S04]  /*61c0*/  STG.E desc[UR18][R246.64+0x180], R231 ;  /* 0x000180e7f6007986 */ /* 0x0001e8000c101912 */
[----:B0-----:R-:W3:Y:S04]  /*61d0*/  LDL.LU.64 R246, [R1+0x290] ;  /* 0x0002900001f67983 */ /* 0x001ee80000300a00 */
[----:B-----5:R-:W-:Y:S04]  /*61e0*/  STG.E desc[UR18][R72.64], R82 ;  /* 0x0000005248007986 */ /* 0x020fe8000c101912 */
[----:B------:R-:W-:Y:S04]  /*61f0*/  STG.E desc[UR18][R72.64+0x80], R80 ;  /* 0x0000805048007986 */ /* 0x000fe8000c101912 */
[----:B------:R-:W-:Y:S04]  /*6200*/  STG.E desc[UR18][R72.64+0x100], R225 ;  /* 0x000100e148007986 */ /* 0x000fe8000c101912 */
[----:B------:R0:W-:Y:S04]  /*6210*/  STG.E desc[UR18][R72.64+0x180], R227 ;  /* 0x000180e348007986 */ /* 0x0001e8000c101912 */
[----:B0-----:R-:W5:Y:S04]  /*6220*/  LDL.LU.64 R72, [R1+0x288] ;  /* 0x0002880001487983 */ /* 0x001f680000300a00 */
[----:B------:R-:W-:Y:S04]  /*6230*/  STG.E desc[UR18][R240.64], R78 ;  /* 0x0000004ef0007986 */ /* 0x000fe8000c101912 */
[----:B----4-:R-:W-:Y:S04]  /*6240*/  STG.E desc[UR18][R240.64+0x80], R76 ;  /* 0x0000804cf0007986 */ /* 0x010fe8000c101912 */
[----:B------:R-:W-:Y:S04]  /*6250*/  STG.E desc[UR18][R240.64+0x100], R220 ;  /* 0x000100dcf0007986 */ /* 0x000fe8000c101912 */
[----:B------:R0:W-:Y:S04]  /*6260*/  STG.E desc[UR18][R240.64+0x180], R222 ;  /* 0x000180def0007986 */ /* 0x0001e8000c101912 */
[----:B--2---:R-:W-:Y:S04]  /*6270*/  STG.E desc[UR18][R242.64], R12 ;  /* 0x0000000cf2007986 */ /* 0x004fe8000c101912 */
[----:B0-----:R-:W2:Y:S04]  /*6280*/  LDL.LU.64 R240, [R1+0x280] ;  /* 0x0002800001f07983 */ /* 0x001ea80000300a00 */
[----:B------:R-:W-:Y:S04]  /*6290*/  STG.E desc[UR18][R242.64+0x80], R14 ;  /* 0x0000800ef2007986 */ /* 0x000fe8000c101912 */
[----:B------:R-:W-:Y:S04]  /*62a0*/  STG.E desc[UR18][R242.64+0x100], R216 ;  /* 0x000100d8f2007986 */ /* 0x000fe8000c101912 */
[----:B------:R0:W-:Y:S04]  /*62b0*/  STG.E desc[UR18][R242.64+0x180], R218 ;  /* 0x000180daf2007986 */ /* 0x0001e8000c101912 */
[----:B------:R-:W-:Y:S04]  /*62c0*/  STG.E desc[UR18][R248.64], R74 ;  /* 0x0000004af8007986 */ /* 0x000fe8000c101912 */
[----:B------:R-:W-:Y:S04]  /*62d0*/  STG.E desc[UR18][R248.64+0x80], R252 ;  /* 0x000080fcf8007986 */ /* 0x000fe8000c101912 */
[----:B0-----:R-:W4:Y:S04]  /*62e0*/  LDL.LU.64 R242, [R1+0x278] ;  /* 0x0002780001f27983 */ /* 0x001f280000300a00 */
[----:B------:R-:W-:Y:S04]  /*62f0*/  STG.E desc[UR18][R248.64+0x100], R221 ;  /* 0x000100ddf8007986 */ /* 0x000fe8000c101912 */
[----:B------:R0:W-:Y:S04]  /*6300*/  STG.E desc[UR18][R248.64+0x180], R223 ;  /* 0x000180dff8007986 */ /* 0x0001e8000c101912 */
[----:B------:R-:W-:Y:S04]  /*6310*/  STG.E desc[UR18][R250.64], R13 ;  /* 0x0000000dfa007986 */ /* 0x000fe8000c101912 */
[----:B0-----:R-:W4:Y:S04]  /*6320*/  LDL.LU.64 R248, [R1+0x270] ;  /* 0x0002700001f87983 */ /* 0x001f280000300a00 */
        /* <DEDUP_REMOVED lines=8> */
[----:B------:R-:W-:Y:S04]  /*63b0*/  LDS.128 R12, [R0+UR8+0x200] ;  /* 0x00020008000c7984 */ /* 0x000fe80008000c00 */
[----:B0-----:R-:W4:Y:S04]  /*63c0*/  LDL.LU.64 R244, [R1+0x260] ;  /* 0x0002600001f47983 */ /* 0x001f280000300a00 */
        /* <DEDUP_REMOVED lines=9> */
[----:B------:R-:W-:Y:S04]  /*6460*/  LDS.128 R8, [R0+UR8+0x100] ;  /* 0x0001000800087984 */ /* 0x000fe80008000c00 */
[----:B0-----:R-:W5:Y:S04]  /*6470*/  LDL.LU.64 R72, [R1+0x250] ;  /* 0x0002500001487983 */ /* 0x001f680000300a00 */
[----:B--2---:R-:W-:Y:S04]  /*6480*/  STG.E desc[UR18][R240.64], R5 ;  /* 0x00000005f0007986 */ /* 0x004fe8000c101912 */
[----:B------:R-:W-:Y:S04]  /*6490*/  STG.E desc[UR18][R240.64+0x80], R7 ;  /* 0x00008007f0007986 */ /* 0x000fe8000c101912 */
[----:B------:R-:W-:Y:S04]  /*64a0*/  STG.E desc[UR18][R240.64+0x100], R177 ;  /* 0x000100b1f0007986 */ /* 0x000fe8000c101912 */
[----:B------:R0:W-:Y:S04]  /*64b0*/  STG.E desc[UR18][R240.64+0x180], R179 ;  /* 0x000180b3f0007986 */ /* 0x0001e8000c101912 */
[----:B------:R-:W1:Y:S04]  /*64c0*/  LDS.128 R4, [R0+UR8] ;  /* 0x0000000800047984 */ /* 0x000e680008000c00 */
[----:B0-----:R-:W2:Y:S04]  /*64d0*/  LDL.LU.64 R240, [R1+0x248] ;  /* 0x0002480001f07983 */ /* 0x001ea80000300a00 */
[----:B----4-:R-:W-:Y:S04]  /*64e0*/  STG.E desc[UR18][R242.64], R172 ;  /* 0x000000acf2007986 */ /* 0x010fe8000c101912 */
        /* <DEDUP_REMOVED lines=29> */
[----:B--2---:R-:W-:Y:S04]  /*66c0*/  STG.E desc[UR18][R240.64], R165 ;  /* 0x000000a5f0007986 */ /* 0x004fe8000c101912 */
[----:B------:R-:W-:Y:S04]  /*66d0*/  STG.E desc[UR18][R240.64+0x80], R167 ;  /* 0x000080a7f0007986 */ /* 0x000fe8000c101912 */
[----:B------:R-:W-:Y:S04]  /*66e0*/  STG.E desc[UR18][R240.64+0x100], R205 ;  /* 0x000100cdf0007986 */ /* 0x000fe8000c101912 */
[----:B------:R0:W-:Y:S04]  /*66f0*/  STG.E desc[UR18][R240.64+0x180], R207 ;  /* 0x000180cff0007986 */ /* 0x0001e8000c101912 */
[----:B0-----:R-:W2:Y:S04]  /*6700*/  LDL.LU.64 R240, [R1+0x210] ;  /* 0x0002100001f07983 */ /* 0x001ea80000300a00 */
[----:B----4-:R-:W-:Y:S04]  /*6710*/  STG.E desc[UR18][R242.64], R161 ;  /* 0x000000a1f2007986 */ /* 0x010fe8000c101912 */
[----:B------:R-:W-:Y:S04]  /*6720*/  STG.E desc[UR18][R242.64+0x80], R163 ;  /* 0x000080a3f2007986 */ /* 0x000fe8000c101912 */
        /* <DEDUP_REMOVED lines=37> */
[----:B------:R-:W-:Y:S04]  /*6980*/  LDS.128 R20, [R0+UR8+0x400] ;  /* 0x0004000800147984 */ /* 0x000fe80008000c00 */
[----:B0-----:R-:W4:Y:S04]  /*6990*/  LDL.LU.64 R242, [R1+0x1d0] ;  /* 0x0001d00001f27983 */ /* 0x001f280000300a00 */
[----:B------:R-:W-:Y:S04]  /*69a0*/  STG.E desc[UR18][R248.64], R17 ;  /* 0x00000011f8007986 */ /* 0x000fe8000c101912 */
[----:B------:R-:W-:Y:S04]  /*69b0*/  STG.E desc[UR18][R248.64+0x80], R19 ;  /* 0x00008013f8007986 */ /* 0x000fe8000c101912 */
[----:B------:R-:W-:Y:S04]  /*69c0*/  STG.E desc[UR18][R248.64+0x100], R185 ;  /* 0x000100b9f8007986 */ /* 0x000fe8000c101912 */
[----:B------:R0:W-:Y:S04]  /*69d0*/  STG.E desc[UR18][R248.64+0x180], R187 ;  /* 0x000180bbf8007986 */ /* 0x0001e8000c101912 */
[----:B------:R-:W1:Y:S04]  /*69e0*/  LDS.128 R16, [R0+UR8+0x300] ;  /* 0x0003000800107984 */ /* 0x000e680008000c00 */
        /* <DEDUP_REMOVED lines=30> */
[----:B0-----:R-:W4:Y:S04]  /*6bd0*/  LDL.LU.64 R242, [R1+0x198] ;  /* 0x0001980001f27983 */ /* 0x001f280000300a00 */
[----:B------:R-:W-:Y:S04]  /*6be0*/  STG.E desc[UR18][R248.64], R109 ;  /* 0x0000006df8007986 */ /* 0x000fe8000c101912 */
        /* <DEDUP_REMOVED lines=22> */
[----:B------:R-:W-:Y:S04]  /*6d50*/  STG.E desc[UR18][R72.64+0x180], R127 ;  /* 0x0001807f48007986 */ /* 0x000fe8000c101912 */
        /* <DEDUP_REMOVED lines=14> */
[----:B0-----:R-:W5:Y:S04]  /*6e40*/  LDL.LU.64 R248, [R1+0x160] ;  /* 0x0001600001f87983 */ /* 0x001f680000300a00 */
[----:B------:R-:W-:Y:S04]  /*6e50*/  STG.E desc[UR18][R250.64], R101 ;  /* 0x00000065fa007986 */ /* 0x000fe8000c101912 */
[----:B------:R-:W-:Y:S04]  /*6e60*/  STG.E desc[UR18][R250.64+0x80], R103 ;  /* 0x00008067fa007986 */ /* 0x000fe8000c101912 */
[----:B------:R-:W-:Y:S04]  /*6e70*/  STG.E desc[UR18][R250.64+0x100], R133 ;  /* 0x00010085fa007986 */ /* 0x000fe8000c101912 */
[----:B------:R0:W-:Y:S04]  /*6e80*/  STG.E desc[UR18][R250.64+0x180], R135 ;  /* 0x00018087fa007986 */ /* 0x0001e8000c101912 */
[----:B------:R-:W-:Y:S04]  /*6e90*/  STG.E desc[UR18][R244.64], R97 ;  /* 0x00000061f4007986 */ /* 0x000fe8000c101912 */
[----:B0-----:R-:W5:Y:S04]  /*6ea0*/  LDL.LU.64 R250, [R1+0x158] ;  /* 0x0001580001fa7983 */ /* 0x001f680000300a00 */
[----:B------:R-:W-:Y:S04]  /*6eb0*/  STG.E desc[UR18][R244.64+0x80], R99 ;  /* 0x00008063f4007986 */ /* 0x000fe8000c101912 */
[----:B------:R-:W-:Y:S04]  /*6ec0*/  STG.E desc[UR18][R244.64+0x100], R129 ;  /* 0x00010081f4007986 */ /* 0x000fe8000c101912 */
[----:B------:R0:W-:Y:S04]  /*6ed0*/  STG.E desc[UR18][R244.64+0x180], R131 ;  /* 0x00018083f4007986 */ /* 0x0001e8000c101912 */
[----:B0-----:R-:W5:Y:S04]  /*6ee0*/  LDL.LU.64 R244, [R1+0x150] ;  /* 0x0001500001f47983 */ /* 0x001f680000300a00 */
[----:B---3--:R-:W-:Y:S04]  /*6ef0*/  STG.E desc[UR18][R246.64], R32 ;  /* 0x00000020f6007986 */ /* 0x008fe8000c101912 */
[----:B------:R-:W-:Y:S04]  /*6f00*/  STG.E desc[UR18][R246.64+0x80], R34 ;  /* 0x00008022f6007986 */ /* 0x000fe8000c101912 */
[----:B-1----:R-:W-:Y:S04]  /*6f10*/  STG.E desc[UR18][R246.64+0x100], R4 ;  /* 0x00010004f6007986 */ /* 0x002fe8000c101912 */
[----:B------:R0:W-:Y:S04]  /*6f20*/  STG.E desc[UR18][R246.64+0x180], R6 ;  /* 0x00018006f6007986 */ /* 0x0001e8000c101912 */
[----:B0-----:R-:W3:Y:S04]  /*6f30*/  LDL.LU.64 R246, [R1+0x148] ;  /* 0x0001480001f67983 */ /* 0x001ee80000300a00 */
[----:B------:R-:W3:Y:S04]  /*6f40*/  LDL.LU.64 R76, [R1+0x140] ;  /* 0x00014000014c7983 */ /* 0x000ee80000300a00 */
[----:B------:R-:W3:Y:S04]  /*6f50*/  LDL.LU.64 R74, [R1+0x138] ;  /* 0x00013800014a7983 */ /* 0x000ee80000300a00 */
[----:B------:R-:W3:Y:S04]  /*6f60*/  LDL.LU.64 R72, [R1+0x130] ;  /* 0x0001300001487983 */ /* 0x000ee80000300a00 */
        /* <DEDUP_REMOVED lines=10> */
[----:B-----5:R-:W-:Y:S04]  /*7010*/  STG.E desc[UR18][R248.64], R53 ;  /* 0x00000035f8007986 */ /* 0x020fe8000c101912 */
        /* <DEDUP_REMOVED lines=16> */
[----:B------:R-:W-:Y:S04]  /*7120*/  STG.E desc[UR18][R246.64+0x100], R13 ;  /* 0x0001000df6007986 */ /* 0x000fe8000c101912 */
[----:B------:R0:W-:Y:S04]  /*7130*/  STG.E desc[UR18][R246.64+0x180], R15 ;  /* 0x0001800ff6007986 */ /* 0x0001e8000c101912 */
[----:B0-----:R-:W3:Y:S04]  /*7140*/  LDL.LU.64 R246, [R1+0x100] ;  /* 0x0001000001f67983 */ /* 0x001ee80000300a00 */
[----:B------:R-:W-:Y:S04]  /*7150*/  STG.E desc[UR18][R76.64], R45 ;  /* 0x0000002d4c007986 */ /* 0x000fe8000c101912 */
        /* <DEDUP_REMOVED lines=11> */
[----:B--2---:R-:W-:Y:S04]  /*7210*/  STG.E desc[UR18][R240.64], R41 ;  /* 0x00000029f0007986 */ /* 0x004fe8000c101912 */
[----:B------:R-:W-:Y:S04]  /*7220*/  STG.E desc[UR18][R240.64+0x80], R43 ;  /* 0x0000802bf0007986 */ /* 0x000fe8000c101912 */
[----:B------:R-:W-:Y:S04]  /*7230*/  STG.E desc[UR18][R240.64+0x100], R21 ;  /* 0x00010015f0007986 */ /* 0x000fe8000c101912 */
[----:B------:R-:W-:Y:S04]  /*7240*/  STG.E desc[UR18][R240.64+0x180], R23 ;  /* 0x00018017f0007986 */ /* 0x000fe8000c101912 */
[----:B----4-:R-:W-:Y:S04]  /*7250*/  STG.E desc[UR18][R242.64], R37 ;  /* 0x00000025f2007986 */ /* 0x010fe8000c101912 */
[----:B------:R-:W-:Y:S04]  /*7260*/  STG.E desc[UR18][R242.64+0x80], R39 ;  /* 0x00008027f2007986 */ /* 0x000fe8000c101912 */
[----:B------:R-:W-:Y:S04]  /*7270*/  STG.E desc[UR18][R242.64+0x100], R57 ;  /* 0x00010039f2007986 */ /* 0x000fe8000c101912 */
[----:B------:R-:W-:Y:S04]  /*7280*/  STG.E desc[UR18][R242.64+0x180], R59 ;  /* 0x0001803bf2007986 */ /* 0x000fe8000c101912 */
[----:B-----5:R-:W-:Y:S04]  /*7290*/  STG.E desc[UR18][R248.64], R28 ;  /* 0x0000001cf8007986 */ /* 0x020fe8000c101912 */
        /* <DEDUP_REMOVED lines=11> */
[----:B---3--:R-:W-:Y:S04]  /*7350*/  STG.E desc[UR18][R246.64], R25 ;  /* 0x00000019f6007986 */ /* 0x008fe8000c101912 */
[----:B------:R-:W-:Y:S04]  /*7360*/  STG.E desc[UR18][R246.64+0x80], R27 ;  /* 0x0000801bf6007986 */ /* 0x000fe8000c101912 */
[----:B------:R-:W-:Y:S04]  /*7370*/  STG.E desc[UR18][R246.64+0x100], R65 ;  /* 0x00010041f6007986 */ /* 0x000fe8000c101912 */
[----:B------:R-:W-:Y:S01]  /*7380*/  STG.E desc[UR18][R246.64+0x180], R67 ;  /* 0x00018043f6007986 */ /* 0x000fe2000c101912 */
[----:B------:R-:W-:Y:S05]  /*7390*/  EXIT ;  /* 0x000000000000794d */ /* 0x000fea0003800000 */
.L_x_0:
[----:B------:R-:W-:-:S00]  /*73a0*/  BRA `(.L_x_0) ;  /* 0xfffffffc00fc7947 */ /* 0x000fc0000383ffff */
[----:B------:R-:W-:-:S00]  /*73b0*/  NOP ;  /* 0x0000000000007918 */ /* 0x000fc00000000000 */
        /* <DEDUP_REMOVED lines=12> */
.L_x_1:


//--------------------- .nv.shared.gluon_mma      --------------------------
	.section	.nv.shared.gluon_mma,"aw",@nobits
	.sectionflags	@""
	.align	16
	.zero		1024


//--------------------- .nv.shared.reserved.0     --------------------------
	.section	.nv.shared.reserved.0,"aw",@nobits
	.weak		__nv_reservedSMEM_offset_0_alias
	.size		__nv_reservedSMEM_offset_0_alias, 0, 0
	.other		__nv_reservedSMEM_offset_0_alias,@"STO_CUDA_RESERVED_SHARED STV_DEFAULT"
__nv_reservedSMEM_offset_0_alias:
	.zero		0


//--------------------- .nv.constant0.gluon_mma   --------------------------
	.section	.nv.constant0.gluon_mma,"a",@progbits
	.sectionflags	@""
	.align	4
.nv.constant0.gluon_mma:
	.zero		568


//--------------------- SYMBOLS --------------------------

	.type		.nv.reservedSmem.offset0,@object
	.size		.nv.reservedSmem.offset0,0x4
